	.target	sm_100a

	.elftype	@"ET_EXEC"


//--------------------- .note.nv.tkinfo           --------------------------
	.section	.note.nv.tkinfo,"",@"SHT_NOTE"
	.sectionflags	@"SHF_NOTE_NV_TKINFO"
	.tkinfo
        /*0018*/ 	.word	0x00000002
        /*0030*/ 	.string	""
        /*0030*/ 	.string	"ptxas"
        /*0030*/ 	.string	"Cuda compilation tools, release 13.0, V13.0.88"
        /*0030*/ 	.string	"Build cuda_13.0.r13.0/compiler.36424714_0"
        /*0030*/ 	.string	"-arch sm_100a -m 64 "



//--------------------- .note.nv.cuinfo           --------------------------
	.section	.note.nv.cuinfo,"",@"SHT_NOTE"
	.sectionflags	@"SHF_NOTE_NV_CUINFO"
        /*0018*/ 	.short	0x0002
        /*001a*/ 	.short	0x0064
        /*001c*/ 	.short	0x0082
	.zero		2


//--------------------- .nv.info                  --------------------------
	.section	.nv.info,"",@"SHT_CUDA_INFO"
	.align	4


	//----- nvinfo : EIATTR_REGCOUNT
	.align		4
        /*0000*/ 	.byte	0x04, 0x2f
        /*0002*/ 	.short	(.L_19 - .L_18)
	.align		4
.L_18:
        /*0004*/ 	.word	index@(_ZN7cutlass13device_kernelINS_4gemm6kernel13GemmUniversalIN4cute5tupleIJiiiiEEENS1_10collective13CollectiveMmaINS1_35MainloopSm100TmaUmmaWarpSpecializedILi35ELi2ELi4ENS5_IJNS4_1CILi2EEENSA_ILi1EEESC_EEEEENS5_IJNSA_ILi128EEENSA_ILi64EEENSA_ILi32EEEEEENS_6half_tENS5_IJlSC_lEEESJ_SK_NS4_8TiledMMAINS4_8MMA_AtomIJNS4_26SM100_MMA_F16BF16_2x1SM_SSISJ_SJ_fLi128ELi64ELNS4_4UMMA5MajorE0ELSP_0ELNSO_7ScaleInE0ELSQ_0EEEEEENS4_6LayoutINS5_IJSC_SC_SC_EEENS5_IJNSA_ILi0EEESV_SV_EEEEENS5_IJNS4_10UnderscoreESY_SY_EEEEENS4_18SM100_TMA_2SM_LOADENS4_14ComposedLayoutINS4_7SwizzleILi2ELi4ELi3EEENS4_18smem_ptr_flag_bitsILi16EEENST_INS5_IJNSA_ILi8EEESH_EEENS5_IJSH_SC_EEEEEEEvNS4_8identityES11_S1B_vS1C_EENS_8epilogue10collective18CollectiveEpilogueINS1E_23Sm100TmaWarpSpecializedILi3ELi2ELi16ELb1ELb0EEEJNS5_IJSG_SG_SH_EEENS5_IJNST_ISG_SC_EENST_INS5_IJNSA_ILi16EEESB_EEENS5_IJSC_SH_EEEEEEEESJ_SK_SJ_SK_NS1E_6fusion15FusionCallbacksIS1I_NS1Q_17LinearCombinationISJ_fSJ_fLNS_15FloatRoundStyleE2EEES1J_S1P_JEEENS4_5SM1004TMEM4LOAD26SM100_TMEM_LOAD_32dp32b16xENS4_13SM90_TMA_LOADENS12_INS13_ILi1ELi4ELi3EEES16_NST_INS5_IJS17_S1L_EEENS5_IJS1L_SC_EEEEEEENS4_39AutoVectorizingCopyWithAssumedAlignmentILi128EEENS4_14SM90_TMA_STOREES25_S27_S27_EEEvvEEEEvNT_6ParamsE)
        /*0008*/ 	.word	0x00000059


	//----- nvinfo : EIATTR_FRAME_SIZE
	.align		4
.L_19:
        /*000c*/ 	.byte	0x04, 0x11
        /*000e*/ 	.short	(.L_21 - .L_20)
	.align		4
.L_20:
        /*0010*/ 	.word	index@($__internal_2_$__cuda_sm10x_tcgen05_guardrail_trap_unallocated_columns_being_dealloced)
        /*0014*/ 	.word	0x00000000


	//----- nvinfo : EIATTR_FRAME_SIZE
	.align		4
.L_21:
        /*0018*/ 	.byte	0x04, 0x11
        /*001a*/ 	.short	(.L_23 - .L_22)
	.align		4
.L_22:
        /*001c*/ 	.word	index@($__internal_1_$__cuda_sm10x_tcgen05_guardrail_trap_phase_invalid_during_alloc)
        /*0020*/ 	.word	0x00000000


	//----- nvinfo : EIATTR_FRAME_SIZE
	.align		4
.L_23:
        /*0024*/ 	.byte	0x04, 0x11
        /*0026*/ 	.short	(.L_25 - .L_24)
	.align		4
.L_24:
        /*0028*/ 	.word	index@($__internal_0_$__cuda_sm10x_tcgen05_guardrail_trap_col_being_dealloced_not_returned_by_alloc)
        /*002c*/ 	.word	0x00000000


	//----- nvinfo : EIATTR_FRAME_SIZE
	.align		4
.L_25:
        /*0030*/ 	.byte	0x04, 0x11
        /*0032*/ 	.short	(.L_27 - .L_26)
	.align		4
.L_26:
        /*0034*/ 	.word	index@(_ZN7cutlass13device_kernelINS_4gemm6kernel13GemmUniversalIN4cute5tupleIJiiiiEEENS1_10collective13CollectiveMmaINS1_35MainloopSm100TmaUmmaWarpSpecializedILi35ELi2ELi4ENS5_IJNS4_1CILi2EEENSA_ILi1EEESC_EEEEENS5_IJNSA_ILi128EEENSA_ILi64EEENSA_ILi32EEEEEENS_6half_tENS5_IJlSC_lEEESJ_SK_NS4_8TiledMMAINS4_8MMA_AtomIJNS4_26SM100_MMA_F16BF16_2x1SM_SSISJ_SJ_fLi128ELi64ELNS4_4UMMA5MajorE0ELSP_0ELNSO_7ScaleInE0ELSQ_0EEEEEENS4_6LayoutINS5_IJSC_SC_SC_EEENS5_IJNSA_ILi0EEESV_SV_EEEEENS5_IJNS4_10UnderscoreESY_SY_EEEEENS4_18SM100_TMA_2SM_LOADENS4_14ComposedLayoutINS4_7SwizzleILi2ELi4ELi3EEENS4_18smem_ptr_flag_bitsILi16EEENST_INS5_IJNSA_ILi8EEESH_EEENS5_IJSH_SC_EEEEEEEvNS4_8identityES11_S1B_vS1C_EENS_8epilogue10collective18CollectiveEpilogueINS1E_23Sm100TmaWarpSpecializedILi3ELi2ELi16ELb1ELb0EEEJNS5_IJSG_SG_SH_EEENS5_IJNST_ISG_SC_EENST_INS5_IJNSA_ILi16EEESB_EEENS5_IJSC_SH_EEEEEEEESJ_SK_SJ_SK_NS1E_6fusion15FusionCallbacksIS1I_NS1Q_17LinearCombinationISJ_fSJ_fLNS_15FloatRoundStyleE2EEES1J_S1P_JEEENS4_5SM1004TMEM4LOAD26SM100_TMEM_LOAD_32dp32b16xENS4_13SM90_TMA_LOADENS12_INS13_ILi1ELi4ELi3EEES16_NST_INS5_IJS17_S1L_EEENS5_IJS1L_SC_EEEEEEENS4_39AutoVectorizingCopyWithAssumedAlignmentILi128EEENS4_14SM90_TMA_STOREES25_S27_S27_EEEvvEEEEvNT_6ParamsE)
        /*0038*/ 	.word	0x00000000


	//----- nvinfo : EIATTR_MIN_STACK_SIZE
	.align		4
.L_27:
        /*003c*/ 	.byte	0x04, 0x12
        /*003e*/ 	.short	(.L_29 - .L_28)
	.align		4
.L_28:
        /*0040*/ 	.word	index@(_ZN7cutlass13device_kernelINS_4gemm6kernel13GemmUniversalIN4cute5tupleIJiiiiEEENS1_10collective13CollectiveMmaINS1_35MainloopSm100TmaUmmaWarpSpecializedILi35ELi2ELi4ENS5_IJNS4_1CILi2EEENSA_ILi1EEESC_EEEEENS5_IJNSA_ILi128EEENSA_ILi64EEENSA_ILi32EEEEEENS_6half_tENS5_IJlSC_lEEESJ_SK_NS4_8TiledMMAINS4_8MMA_AtomIJNS4_26SM100_MMA_F16BF16_2x1SM_SSISJ_SJ_fLi128ELi64ELNS4_4UMMA5MajorE0ELSP_0ELNSO_7ScaleInE0ELSQ_0EEEEEENS4_6LayoutINS5_IJSC_SC_SC_EEENS5_IJNSA_ILi0EEESV_SV_EEEEENS5_IJNS4_10UnderscoreESY_SY_EEEEENS4_18SM100_TMA_2SM_LOADENS4_14ComposedLayoutINS4_7SwizzleILi2ELi4ELi3EEENS4_18smem_ptr_flag_bitsILi16EEENST_INS5_IJNSA_ILi8EEESH_EEENS5_IJSH_SC_EEEEEEEvNS4_8identityES11_S1B_vS1C_EENS_8epilogue10collective18CollectiveEpilogueINS1E_23Sm100TmaWarpSpecializedILi3ELi2ELi16ELb1ELb0EEEJNS5_IJSG_SG_SH_EEENS5_IJNST_ISG_SC_EENST_INS5_IJNSA_ILi16EEESB_EEENS5_IJSC_SH_EEEEEEEESJ_SK_SJ_SK_NS1E_6fusion15FusionCallbacksIS1I_NS1Q_17LinearCombinationISJ_fSJ_fLNS_15FloatRoundStyleE2EEES1J_S1P_JEEENS4_5SM1004TMEM4LOAD26SM100_TMEM_LOAD_32dp32b16xENS4_13SM90_TMA_LOADENS12_INS13_ILi1ELi4ELi3EEES16_NST_INS5_IJS17_S1L_EEENS5_IJS1L_SC_EEEEEEENS4_39AutoVectorizingCopyWithAssumedAlignmentILi128EEENS4_14SM90_TMA_STOREES25_S27_S27_EEEvvEEEEvNT_6ParamsE)
        /*0044*/ 	.word	0x00000000
.L_29:


//--------------------- .nv.compat                --------------------------
	.section	.nv.compat,"",@"SHT_CUDA_COMPAT_INFO"
	.align	4
        /*0000*/ 	.byte	0x02, 0x09, 0x01, 0x00, 0x02, 0x02, 0x02, 0x00, 0x02, 0x05, 0x05, 0x00, 0x03, 0x07, 0x01, 0x01
        /*0010*/ 	.byte	0x02, 0x03, 0x01, 0x00, 0x02, 0x06, 0x01, 0x00, 0x04, 0x0b, 0x08, 0x00, 0x09, 0x00, 0x00, 0x00
        /*0020*/ 	.byte	0x00, 0x00, 0x00, 0x00


//--------------------- .nv.info._ZN7cutlass13device_kernelINS_4gemm6kernel13GemmUniversalIN4cute5tupleIJiiiiEEENS1_10collective13CollectiveMmaINS1_35MainloopSm100TmaUmmaWarpSpecializedILi35ELi2ELi4ENS5_IJNS4_1CILi2EEENSA_ILi1EEESC_EEEEENS5_IJNSA_ILi128EEENSA_ILi64EEENSA_ILi32EEEEEENS_6half_tENS5_IJlSC_lEEESJ_SK_NS4_8TiledMMAINS4_8MMA_AtomIJNS4_26SM100_MMA_F16BF16_2x1SM_SSISJ_SJ_fLi128ELi64ELNS4_4UMMA5MajorE0ELSP_0ELNSO_7ScaleInE0ELSQ_0EEEEEENS4_6LayoutINS5_IJSC_SC_SC_EEENS5_IJNSA_ILi0EEESV_SV_EEEEENS5_IJNS4_10UnderscoreESY_SY_EEEEENS4_18SM100_TMA_2SM_LOADENS4_14ComposedLayoutINS4_7SwizzleILi2ELi4ELi3EEENS4_18smem_ptr_flag_bitsILi16EEENST_INS5_IJNSA_ILi8EEESH_EEENS5_IJSH_SC_EEEEEEEvNS4_8identityES11_S1B_vS1C_EENS_8epilogue10collective18CollectiveEpilogueINS1E_23Sm100TmaWarpSpecializedILi3ELi2ELi16ELb1ELb0EEEJNS5_IJSG_SG_SH_EEENS5_IJNST_ISG_SC_EENST_INS5_IJNSA_ILi16EEESB_EEENS5_IJSC_SH_EEEEEEEESJ_SK_SJ_SK_NS1E_6fusion15FusionCallbacksIS1I_NS1Q_17LinearCombinationISJ_fSJ_fLNS_15FloatRoundStyleE2EEES1J_S1P_JEEENS4_5SM1004TMEM4LOAD26SM100_TMEM_LOAD_32dp32b16xENS4_13SM90_TMA_LOADENS12_INS13_ILi1ELi4ELi3EEES16_NST_INS5_IJS17_S1L_EEENS5_IJS1L_SC_EEEEEEENS4_39AutoVectorizingCopyWithAssumedAlignmentILi128EEENS4_14SM90_TMA_STOREES25_S27_S27_EEEvvEEEEvNT_6ParamsE --------------------------
	.section	.nv.info._ZN7cutlass13device_kernelINS_4gemm6kernel13GemmUniversalIN4cute5tupleIJiiiiEEENS1_10collective13CollectiveMmaINS1_35MainloopSm100TmaUmmaWarpSpecializedILi35ELi2ELi4ENS5_IJNS4_1CILi2EEENSA_ILi1EEESC_EEEEENS5_IJNSA_ILi128EEENSA_ILi64EEENSA_ILi32EEEEEENS_6half_tENS5_IJlSC_lEEESJ_SK_NS4_8TiledMMAINS4_8MMA_AtomIJNS4_26SM100_MMA_F16BF16_2x1SM_SSISJ_SJ_fLi128ELi64ELNS4_4UMMA5MajorE0ELSP_0ELNSO_7ScaleInE0ELSQ_0EEEEEENS4_6LayoutINS5_IJSC_SC_SC_EEENS5_IJNSA_ILi0EEESV_SV_EEEEENS5_IJNS4_10UnderscoreESY_SY_EEEEENS4_18SM100_TMA_2SM_LOADENS4_14ComposedLayoutINS4_7SwizzleILi2ELi4ELi3EEENS4_18smem_ptr_flag_bitsILi16EEENST_INS5_IJNSA_ILi8EEESH_EEENS5_IJSH_SC_EEEEEEEvNS4_8identityES11_S1B_vS1C_EENS_8epilogue10collective18CollectiveEpilogueINS1E_23Sm100TmaWarpSpecializedILi3ELi2ELi16ELb1ELb0EEEJNS5_IJSG_SG_SH_EEENS5_IJNST_ISG_SC_EENST_INS5_IJNSA_ILi16EEESB_EEENS5_IJSC_SH_EEEEEEEESJ_SK_SJ_SK_NS1E_6fusion15FusionCallbacksIS1I_NS1Q_17LinearCombinationISJ_fSJ_fLNS_15FloatRoundStyleE2EEES1J_S1P_JEEENS4_5SM1004TMEM4LOAD26SM100_TMEM_LOAD_32dp32b16xENS4_13SM90_TMA_LOADENS12_INS13_ILi1ELi4ELi3EEES16_NST_INS5_IJS17_S1L_EEENS5_IJS1L_SC_EEEEEEENS4_39AutoVectorizingCopyWithAssumedAlignmentILi128EEENS4_14SM90_TMA_STOREES25_S27_S27_EEEvvEEEEvNT_6ParamsE,"",@"SHT_CUDA_INFO"
	.sectionflags	@""
	.align	4


	//----- nvinfo : EIATTR_CUDA_API_VERSION
	.align		4
        /*0000*/ 	.byte	0x04, 0x37
        /*0002*/ 	.short	(.L_31 - .L_30)
.L_30:
        /*0004*/ 	.word	0x00000082


	//----- nvinfo : EIATTR_KPARAM_INFO
	.align		4
.L_31:
        /*0008*/ 	.byte	0x04, 0x17
        /*000a*/ 	.short	(.L_33 - .L_32)
.L_32:
        /*000c*/ 	.word	0x00000000
        /*0010*/ 	.short	0x0000
        /*0012*/ 	.short	0x0000
        /*0014*/ 	.byte	0x00, 0xf0, 0x01, 0x20


	//----- nvinfo : EIATTR_AT_ENTRY_FRAGMENTS
	.align		4
.L_33:
        /*0018*/ 	.byte	0x04, 0x4f
        /*001a*/ 	.short	(.L_35 - .L_34)


	//   ....[0]....
.L_34:
        /*001c*/ 	.word	0x00000007


	//----- nvinfo : EIATTR_RESERVED_SMEM_USED
	.align		4
.L_35:
        /*0020*/ 	.byte	0x01, 0x41
	.zero		2


	//----- nvinfo : EIATTR_SPARSE_MMA_MASK
	.align		4
        /*0024*/ 	.byte	0x03, 0x50
        /*0026*/ 	.short	0x0000


	//----- nvinfo : EIATTR_TCGEN05_2CTA_USED
	.align		4
        /*0028*/ 	.byte	0x01, 0x52
	.zero		2


	//----- nvinfo : EIATTR_MAXREG_COUNT
	.align		4
        /*002c*/ 	.byte	0x03, 0x1b
        /*002e*/ 	.short	0x00ff


	//----- nvinfo : EIATTR_NUM_BARRIERS
	.align		4
        /*0030*/ 	.byte	0x02, 0x4c
        /*0032*/ 	.byte	0x07
	.zero		1


	//----- nvinfo : EIATTR_EXTERNS
	.align		4
        /*0034*/ 	.byte	0x04, 0x0f
        /*0036*/ 	.short	(.L_37 - .L_36)


	//   ....[0]....
	.align		4
.L_36:
        /*0038*/ 	.word	index@(__assertfail)


	//----- nvinfo : EIATTR_MERCURY_ISA_VERSION
	.align		4
.L_37:
        /*003c*/ 	.byte	0x03, 0x5f
        /*003e*/ 	.short	0x0101


	//----- nvinfo : EIATTR_INT_WARP_WIDE_INSTR_OFFSETS
	.align		4
        /*0040*/ 	.byte	0x04, 0x31
        /*0042*/ 	.short	(.L_39 - .L_38)


	//   ....[0]....
.L_38:
        /*0044*/ 	.word	0x00001100


	//   ....[1]....
        /*0048*/ 	.word	0x000011a0


	//   ....[2]....
        /*004c*/ 	.word	0x00002510


	//   ....[3]....
        /*0050*/ 	.word	0x00005480


	//   ....[4]....
        /*0054*/ 	.word	0x000054a0


	//   ....[5]....
        /*0058*/ 	.word	0x000054d0


	//   ....[6]....
        /*005c*/ 	.word	0x00005de0


	//   ....[7]....
        /*0060*/ 	.word	0x00005e50


	//   ....[8]....
        /*0064*/ 	.word	0x00005f60


	//   ....[9]....
        /*0068*/ 	.word	0x00006130


	//   ....[10]....
        /*006c*/ 	.word	0x000061e0


	//   ....[11]....
        /*0070*/ 	.word	0x00006300


	//----- nvinfo : EIATTR_COOP_GROUP_MASK_REGIDS
	.align		4
.L_39:
        /*0074*/ 	.byte	0x04, 0x29
        /*0076*/ 	.short	(.L_41 - .L_40)


	//   ....[0]....
.L_40:
        /*0078*/ 	.word	0xffffffff


	//   ....[1]....
        /*007c*/ 	.word	0xffffffff


	//   ....[2]....
        /*0080*/ 	.word	0xffffffff


	//   ....[3]....
        /*0084*/ 	.word	0xffffffff


	//   ....[4]....
        /*0088*/ 	.word	0xffffffff


	//   ....[5]....
        /*008c*/ 	.word	0xffffffff


	//   ....[6]....
        /*0090*/ 	.word	0xffffffff


	//   ....[7]....
        /*0094*/ 	.word	0xffffffff


	//   ....[8]....
        /*0098*/ 	.word	0xffffffff


	//   ....[9]....
        /*009c*/ 	.word	0xffffffff


	//   ....[10]....
        /*00a0*/ 	.word	0xffffffff


	//   ....[11]....
        /*00a4*/ 	.word	0xffffffff


	//   ....[12]....
        /*00a8*/ 	.word	0xffffffff


	//   ....[13]....
        /*00ac*/ 	.word	0xffffffff


	//----- nvinfo : EIATTR_COOP_GROUP_INSTR_OFFSETS
	.align		4
.L_41:
        /*00b0*/ 	.byte	0x04, 0x28
        /*00b2*/ 	.short	(.L_43 - .L_42)


	//   ....[0]....
.L_42:
        /*00b4*/ 	.word	0x000000c0


	//   ....[1]....
        /*00b8*/ 	.word	0x00000500


	//   ....[2]....
        /*00bc*/ 	.word	0x00000a90


	//   ....[3]....
        /*00c0*/ 	.word	0x00000c00


	//   ....[4]....
        /*00c4*/ 	.word	0x00000cf0


	//   ....[5]....
        /*00c8*/ 	.word	0x00000e50


	//   ....[6]....
        /*00cc*/ 	.word	0x00000fe0


	//   ....[7]....
        /*00d0*/ 	.word	0x00001220


	//   ....[8]....
        /*00d4*/ 	.word	0x000023f0


	//   ....[9]....
        /*00d8*/ 	.word	0x00004340


	//   ....[10]....
        /*00dc*/ 	.word	0x00004810


	//   ....[11]....
        /*00e0*/ 	.word	0x00004840


	//   ....[12]....
        /*00e4*/ 	.word	0x00005380


	//   ....[13]....
        /*00e8*/ 	.word	0x00005590


	//----- nvinfo : EIATTR_VRC_CTA_INIT_COUNT
	.align		4
.L_43:
        /*00ec*/ 	.byte	0x02, 0x4a
        /*00ee*/ 	.byte	0x80
	.zero		1


	//----- nvinfo : EIATTR_SYSCALL_OFFSETS
	.align		4
        /*00f0*/ 	.byte	0x04, 0x46
        /*00f2*/ 	.short	(.L_45 - .L_44)


	//   ....[0]....
.L_44:
        /*00f4*/ 	.word	0x00006e90


	//   ....[1]....
        /*00f8*/ 	.word	0x00006f80


	//   ....[2]....
        /*00fc*/ 	.word	0x00007740


	//   ....[3]....
        /*0100*/ 	.word	0x000080c0


	//----- nvinfo : EIATTR_MBARRIER_INSTR_OFFSETS
	.align		4
.L_45:
        /*0104*/ 	.byte	0x04, 0x39
        /*0106*/ 	.short	(.L_47 - .L_46)


	//   ....[0]....
.L_46:
        /*0108*/ 	.word	0x00000610
        /*010c*/ 	.word	0x000000ff
        /*0110*/ 	.word	0x00000000
        /*0114*/ 	.short	0x0100
        /*0116*/ 	.byte	0x08
	.zero		1


	//   ....[1]....
        /*0118*/ 	.word	0x00000620
        /*011c*/ 	.word	0x000000ff
        /*0120*/ 	.word	0x00000118
        /*0124*/ 	.short	0x0100
        /*0126*/ 	.byte	0x08
	.zero		1


	//   ....[2]....
        /*0128*/ 	.word	0x00000630
        /*012c*/ 	.word	0x000000ff
        /*0130*/ 	.word	0x00000008
        /*0134*/ 	.short	0x0100
        /*0136*/ 	.byte	0x08
	.zero		1


	//   ....[3]....
        /*0138*/ 	.word	0x00000640
        /*013c*/ 	.word	0x000000ff
        /*0140*/ 	.word	0x00000120
        /*0144*/ 	.short	0x0100
        /*0146*/ 	.byte	0x08
	.zero		1


	//   ....[4]....
        /*0148*/ 	.word	0x00000650
        /*014c*/ 	.word	0x000000ff
        /*0150*/ 	.word	0x00000010
        /*0154*/ 	.short	0x0100
        /*0156*/ 	.byte	0x08
	.zero		1


	//   ....[5]....
        /*0158*/ 	.word	0x00000660
        /*015c*/ 	.word	0x000000ff
        /*0160*/ 	.word	0x00000128
        /*0164*/ 	.short	0x0100
        /*0166*/ 	.byte	0x08
	.zero		1


	//   ....[6]....
        /*0168*/ 	.word	0x00000670
        /*016c*/ 	.word	0x000000ff
        /*0170*/ 	.word	0x00000018
        /*0174*/ 	.short	0x0100
        /*0176*/ 	.byte	0x08
	.zero		1


	//   ....[7]....
        /*0178*/ 	.word	0x00000680
        /*017c*/ 	.word	0x000000ff
        /*0180*/ 	.word	0x00000130
        /*0184*/ 	.short	0x0100
        /*0186*/ 	.byte	0x08
	.zero		1


	//   ....[8]....
        /*0188*/ 	.word	0x00000690
        /*018c*/ 	.word	0x000000ff
        /*0190*/ 	.word	0x00000020
        /*0194*/ 	.short	0x0100
        /*0196*/ 	.byte	0x08
	.zero		1


	//   ....[9]....
        /*0198*/ 	.word	0x000006a0
        /*019c*/ 	.word	0x000000ff
        /*01a0*/ 	.word	0x00000138
        /*01a4*/ 	.short	0x0100
        /*01a6*/ 	.byte	0x08
	.zero		1


	//   ....[10]....
        /*01a8*/ 	.word	0x000006b0
        /*01ac*/ 	.word	0x000000ff
        /*01b0*/ 	.word	0x00000028
        /*01b4*/ 	.short	0x0100
        /*01b6*/ 	.byte	0x08
	.zero		1


	//   ....[11]....
        /*01b8*/ 	.word	0x000006c0
        /*01bc*/ 	.word	0x000000ff
        /*01c0*/ 	.word	0x00000140
        /*01c4*/ 	.short	0x0100
        /*01c6*/ 	.byte	0x08
	.zero		1


	//   ....[12]....
        /*01c8*/ 	.word	0x000006d0
        /*01cc*/ 	.word	0x000000ff
        /*01d0*/ 	.word	0x00000030
        /*01d4*/ 	.short	0x0100
        /*01d6*/ 	.byte	0x08
	.zero		1


	//   ....[13]....
        /*01d8*/ 	.word	0x000006e0
        /*01dc*/ 	.word	0x000000ff
        /*01e0*/ 	.word	0x00000148
        /*01e4*/ 	.short	0x0100
        /*01e6*/ 	.byte	0x08
	.zero		1


	//   ....[14]....
        /*01e8*/ 	.word	0x000006f0
        /*01ec*/ 	.word	0x000000ff
        /*01f0*/ 	.word	0x00000038
        /*01f4*/ 	.short	0x0100
        /*01f6*/ 	.byte	0x08
	.zero		1


	//   ....[15]....
        /*01f8*/ 	.word	0x00000700
        /*01fc*/ 	.word	0x000000ff
        /*0200*/ 	.word	0x00000150
        /*0204*/ 	.short	0x0100
        /*0206*/ 	.byte	0x08
	.zero		1


	//   ....[16]....
        /*0208*/ 	.word	0x00000710
        /*020c*/ 	.word	0x000000ff
        /*0210*/ 	.word	0x00000040
        /*0214*/ 	.short	0x0100
        /*0216*/ 	.byte	0x08
	.zero		1


	//   ....[17]....
        /*0218*/ 	.word	0x00000720
        /*021c*/ 	.word	0x000000ff
        /*0220*/ 	.word	0x00000158
        /*0224*/ 	.short	0x0100
        /*0226*/ 	.byte	0x08
	.zero		1


	//   ....[18]....
        /*0228*/ 	.word	0x00000730
        /*022c*/ 	.word	0x000000ff
        /*0230*/ 	.word	0x00000048
        /*0234*/ 	.short	0x0100
        /*0236*/ 	.byte	0x08
	.zero		1


	//   ....[19]....
        /*0238*/ 	.word	0x00000740
        /*023c*/ 	.word	0x000000ff
        /*0240*/ 	.word	0x00000160
        /*0244*/ 	.short	0x0100
        /*0246*/ 	.byte	0x08
	.zero		1


	//   ....[20]....
        /*0248*/ 	.word	0x00000750
        /*024c*/ 	.word	0x000000ff
        /*0250*/ 	.word	0x00000050
        /*0254*/ 	.short	0x0100
        /*0256*/ 	.byte	0x08
	.zero		1


	//   ....[21]....
        /*0258*/ 	.word	0x00000760
        /*025c*/ 	.word	0x000000ff
        /*0260*/ 	.word	0x00000168
        /*0264*/ 	.short	0x0100
        /*0266*/ 	.byte	0x08
	.zero		1


	//   ....[22]....
        /*0268*/ 	.word	0x00000770
        /*026c*/ 	.word	0x000000ff
        /*0270*/ 	.word	0x00000058
        /*0274*/ 	.short	0x0100
        /*0276*/ 	.byte	0x08
	.zero		1


	//   ....[23]....
        /*0278*/ 	.word	0x00000780
        /*027c*/ 	.word	0x000000ff
        /*0280*/ 	.word	0x00000170
        /*0284*/ 	.short	0x0100
        /*0286*/ 	.byte	0x08
	.zero		1


	//   ....[24]....
        /*0288*/ 	.word	0x00000790
        /*028c*/ 	.word	0x000000ff
        /*0290*/ 	.word	0x00000060
        /*0294*/ 	.short	0x0100
        /*0296*/ 	.byte	0x08
	.zero		1


	//   ....[25]....
        /*0298*/ 	.word	0x000007a0
        /*029c*/ 	.word	0x000000ff
        /*02a0*/ 	.word	0x00000178
        /*02a4*/ 	.short	0x0100
        /*02a6*/ 	.byte	0x08
	.zero		1


	//   ....[26]....
        /*02a8*/ 	.word	0x000007b0
        /*02ac*/ 	.word	0x000000ff
        /*02b0*/ 	.word	0x00000068
        /*02b4*/ 	.short	0x0100
        /*02b6*/ 	.byte	0x08
	.zero		1


	//   ....[27]....
        /*02b8*/ 	.word	0x000007c0
        /*02bc*/ 	.word	0x000000ff
        /*02c0*/ 	.word	0x00000180
        /*02c4*/ 	.short	0x0100
        /*02c6*/ 	.byte	0x08
	.zero		1


	//   ....[28]....
        /*02c8*/ 	.word	0x000007d0
        /*02cc*/ 	.word	0x000000ff
        /*02d0*/ 	.word	0x00000070
        /*02d4*/ 	.short	0x0100
        /*02d6*/ 	.byte	0x08
	.zero		1


	//   ....[29]....
        /*02d8*/ 	.word	0x000007e0
        /*02dc*/ 	.word	0x000000ff
        /*02e0*/ 	.word	0x00000188
        /*02e4*/ 	.short	0x0100
        /*02e6*/ 	.byte	0x08
	.zero		1


	//   ....[30]....
        /*02e8*/ 	.word	0x000007f0
        /*02ec*/ 	.word	0x000000ff
        /*02f0*/ 	.word	0x00000078
        /*02f4*/ 	.short	0x0100
        /*02f6*/ 	.byte	0x08
	.zero		1


	//   ....[31]....
        /*02f8*/ 	.word	0x00000800
        /*02fc*/ 	.word	0x000000ff
        /*0300*/ 	.word	0x00000190
        /*0304*/ 	.short	0x0100
        /*0306*/ 	.byte	0x08
	.zero		1


	//   ....[32]....
        /*0308*/ 	.word	0x00000810
        /*030c*/ 	.word	0x000000ff
        /*0310*/ 	.word	0x00000080
        /*0314*/ 	.short	0x0100
        /*0316*/ 	.byte	0x08
	.zero		1


	//   ....[33]....
        /*0318*/ 	.word	0x00000820
        /*031c*/ 	.word	0x000000ff
        /*0320*/ 	.word	0x00000198
        /*0324*/ 	.short	0x0100
        /*0326*/ 	.byte	0x08
	.zero		1


	//   ....[34]....
        /*0328*/ 	.word	0x00000830
        /*032c*/ 	.word	0x000000ff
        /*0330*/ 	.word	0x00000088
        /*0334*/ 	.short	0x0100
        /*0336*/ 	.byte	0x08
	.zero		1


	//   ....[35]....
        /*0338*/ 	.word	0x00000840
        /*033c*/ 	.word	0x000000ff
        /*0340*/ 	.word	0x000001a0
        /*0344*/ 	.short	0x0100
        /*0346*/ 	.byte	0x08
	.zero		1


	//   ....[36]....
        /*0348*/ 	.word	0x00000850
        /*034c*/ 	.word	0x000000ff
        /*0350*/ 	.word	0x00000090
        /*0354*/ 	.short	0x0100
        /*0356*/ 	.byte	0x08
	.zero		1


	//   ....[37]....
        /*0358*/ 	.word	0x00000860
        /*035c*/ 	.word	0x000000ff
        /*0360*/ 	.word	0x000001a8
        /*0364*/ 	.short	0x0100
        /*0366*/ 	.byte	0x08
	.zero		1


	//   ....[38]....
        /*0368*/ 	.word	0x00000870
        /*036c*/ 	.word	0x000000ff
        /*0370*/ 	.word	0x00000098
        /*0374*/ 	.short	0x0100
        /*0376*/ 	.byte	0x08
	.zero		1


	//   ....[39]....
        /*0378*/ 	.word	0x00000880
        /*037c*/ 	.word	0x000000ff
        /*0380*/ 	.word	0x000001b0
        /*0384*/ 	.short	0x0100
        /*0386*/ 	.byte	0x08
	.zero		1


	//   ....[40]....
        /*0388*/ 	.word	0x00000890
        /*038c*/ 	.word	0x000000ff
        /*0390*/ 	.word	0x000000a0
        /*0394*/ 	.short	0x0100
        /*0396*/ 	.byte	0x08
	.zero		1


	//   ....[41]....
        /*0398*/ 	.word	0x000008a0
        /*039c*/ 	.word	0x000000ff
        /*03a0*/ 	.word	0x000001b8
        /*03a4*/ 	.short	0x0100
        /*03a6*/ 	.byte	0x08
	.zero		1


	//   ....[42]....
        /*03a8*/ 	.word	0x000008b0
        /*03ac*/ 	.word	0x000000ff
        /*03b0*/ 	.word	0x000000a8
        /*03b4*/ 	.short	0x0100
        /*03b6*/ 	.byte	0x08
	.zero		1


	//   ....[43]....
        /*03b8*/ 	.word	0x000008c0
        /*03bc*/ 	.word	0x000000ff
        /*03c0*/ 	.word	0x000001c0
        /*03c4*/ 	.short	0x0100
        /*03c6*/ 	.byte	0x08
	.zero		1


	//   ....[44]....
        /*03c8*/ 	.word	0x000008d0
        /*03cc*/ 	.word	0x000000ff
        /*03d0*/ 	.word	0x000000b0
        /*03d4*/ 	.short	0x0100
        /*03d6*/ 	.byte	0x08
	.zero		1


	//   ....[45]....
        /*03d8*/ 	.word	0x000008e0
        /*03dc*/ 	.word	0x000000ff
        /*03e0*/ 	.word	0x000001c8
        /*03e4*/ 	.short	0x0100
        /*03e6*/ 	.byte	0x08
	.zero		1


	//   ....[46]....
        /*03e8*/ 	.word	0x000008f0
        /*03ec*/ 	.word	0x000000ff
        /*03f0*/ 	.word	0x000000b8
        /*03f4*/ 	.short	0x0100
        /*03f6*/ 	.byte	0x08
	.zero		1


	//   ....[47]....
        /*03f8*/ 	.word	0x00000900
        /*03fc*/ 	.word	0x000000ff
        /*0400*/ 	.word	0x000001d0
        /*0404*/ 	.short	0x0100
        /*0406*/ 	.byte	0x08
	.zero		1


	//   ....[48]....
        /*0408*/ 	.word	0x00000910
        /*040c*/ 	.word	0x000000ff
        /*0410*/ 	.word	0x000000c0
        /*0414*/ 	.short	0x0100
        /*0416*/ 	.byte	0x08
	.zero		1


	//   ....[49]....
        /*0418*/ 	.word	0x00000920
        /*041c*/ 	.word	0x000000ff
        /*0420*/ 	.word	0x000001d8
        /*0424*/ 	.short	0x0100
        /*0426*/ 	.byte	0x08
	.zero		1


	//   ....[50]....
        /*0428*/ 	.word	0x00000930
        /*042c*/ 	.word	0x000000ff
        /*0430*/ 	.word	0x000000c8
        /*0434*/ 	.short	0x0100
        /*0436*/ 	.byte	0x08
	.zero		1


	//   ....[51]....
        /*0438*/ 	.word	0x00000940
        /*043c*/ 	.word	0x000000ff
        /*0440*/ 	.word	0x000001e0
        /*0444*/ 	.short	0x0100
        /*0446*/ 	.byte	0x08
	.zero		1


	//   ....[52]....
        /*0448*/ 	.word	0x00000950
        /*044c*/ 	.word	0x000000ff
        /*0450*/ 	.word	0x000000d0
        /*0454*/ 	.short	0x0100
        /*0456*/ 	.byte	0x08
	.zero		1


	//   ....[53]....
        /*0458*/ 	.word	0x00000960
        /*045c*/ 	.word	0x000000ff
        /*0460*/ 	.word	0x000001e8
        /*0464*/ 	.short	0x0100
        /*0466*/ 	.byte	0x08
	.zero		1


	//   ....[54]....
        /*0468*/ 	.word	0x00000970
        /*046c*/ 	.word	0x000000ff
        /*0470*/ 	.word	0x000000d8
        /*0474*/ 	.short	0x0100
        /*0476*/ 	.byte	0x08
	.zero		1


	//   ....[55]....
        /*0478*/ 	.word	0x00000980
        /*047c*/ 	.word	0x000000ff
        /*0480*/ 	.word	0x000001f0
        /*0484*/ 	.short	0x0100
        /*0486*/ 	.byte	0x08
	.zero		1


	//   ....[56]....
        /*0488*/ 	.word	0x00000990
        /*048c*/ 	.word	0x000000ff
        /*0490*/ 	.word	0x000000e0
        /*0494*/ 	.short	0x0100
        /*0496*/ 	.byte	0x08
	.zero		1


	//   ....[57]....
        /*0498*/ 	.word	0x000009a0
        /*049c*/ 	.word	0x000000ff
        /*04a0*/ 	.word	0x000001f8
        /*04a4*/ 	.short	0x0100
        /*04a6*/ 	.byte	0x08
	.zero		1


	//   ....[58]....
        /*04a8*/ 	.word	0x000009b0
        /*04ac*/ 	.word	0x000000ff
        /*04b0*/ 	.word	0x000000e8
        /*04b4*/ 	.short	0x0100
        /*04b6*/ 	.byte	0x08
	.zero		1


	//   ....[59]....
        /*04b8*/ 	.word	0x000009c0
        /*04bc*/ 	.word	0x000000ff
        /*04c0*/ 	.word	0x00000200
        /*04c4*/ 	.short	0x0100
        /*04c6*/ 	.byte	0x08
	.zero		1


	//   ....[60]....
        /*04c8*/ 	.word	0x000009d0
        /*04cc*/ 	.word	0x000000ff
        /*04d0*/ 	.word	0x000000f0
        /*04d4*/ 	.short	0x0100
        /*04d6*/ 	.byte	0x08
	.zero		1


	//   ....[61]....
        /*04d8*/ 	.word	0x000009e0
        /*04dc*/ 	.word	0x000000ff
        /*04e0*/ 	.word	0x00000208
        /*04e4*/ 	.short	0x0100
        /*04e6*/ 	.byte	0x08
	.zero		1


	//   ....[62]....
        /*04e8*/ 	.word	0x000009f0
        /*04ec*/ 	.word	0x000000ff
        /*04f0*/ 	.word	0x000000f8
        /*04f4*/ 	.short	0x0100
        /*04f6*/ 	.byte	0x08
	.zero		1


	//   ....[63]....
        /*04f8*/ 	.word	0x00000a00
        /*04fc*/ 	.word	0x000000ff
        /*0500*/ 	.word	0x00000210
        /*0504*/ 	.short	0x0100
        /*0506*/ 	.byte	0x08
	.zero		1


	//   ....[64]....
        /*0508*/ 	.word	0x00000a10
        /*050c*/ 	.word	0x000000ff
        /*0510*/ 	.word	0x00000100
        /*0514*/ 	.short	0x0100
        /*0516*/ 	.byte	0x08
	.zero		1


	//   ....[65]....
        /*0518*/ 	.word	0x00000a20
        /*051c*/ 	.word	0x000000ff
        /*0520*/ 	.word	0x00000218
        /*0524*/ 	.short	0x0100
        /*0526*/ 	.byte	0x08
	.zero		1


	//   ....[66]....
        /*0528*/ 	.word	0x00000a30
        /*052c*/ 	.word	0x000000ff
        /*0530*/ 	.word	0x00000108
        /*0534*/ 	.short	0x0100
        /*0536*/ 	.byte	0x08
	.zero		1


	//   ....[67]....
        /*0538*/ 	.word	0x00000a40
        /*053c*/ 	.word	0x000000ff
        /*0540*/ 	.word	0x00000220
        /*0544*/ 	.short	0x0100
        /*0546*/ 	.byte	0x08
	.zero		1


	//   ....[68]....
        /*0548*/ 	.word	0x00000a50
        /*054c*/ 	.word	0x000000ff
        /*0550*/ 	.word	0x00000110
        /*0554*/ 	.short	0x0100
        /*0556*/ 	.byte	0x08
	.zero		1


	//   ....[69]....
        /*0558*/ 	.word	0x00000a60
        /*055c*/ 	.word	0x000000ff
        /*0560*/ 	.word	0x00000228
        /*0564*/ 	.short	0x0100
        /*0566*/ 	.byte	0x08
	.zero		1


	//   ....[70]....
        /*0568*/ 	.word	0x00000b90
        /*056c*/ 	.word	0x000000ff
        /*0570*/ 	.word	0x00000230
        /*0574*/ 	.short	0x0100
        /*0576*/ 	.byte	0x09
	.zero		1


	//   ....[71]....
        /*0578*/ 	.word	0x00000ba0
        /*057c*/ 	.word	0x000000ff
        /*0580*/ 	.word	0x00000248
        /*0584*/ 	.short	0x0100
        /*0586*/ 	.byte	0x09
	.zero		1


	//   ....[72]....
        /*0588*/ 	.word	0x00000bb0
        /*058c*/ 	.word	0x000000ff
        /*0590*/ 	.word	0x00000238
        /*0594*/ 	.short	0x0100
        /*0596*/ 	.byte	0x09
	.zero		1


	//   ....[73]....
        /*0598*/ 	.word	0x00000bc0
        /*059c*/ 	.word	0x000000ff
        /*05a0*/ 	.word	0x00000250
        /*05a4*/ 	.short	0x0100
        /*05a6*/ 	.byte	0x09
	.zero		1


	//   ....[74]....
        /*05a8*/ 	.word	0x00000bd0
        /*05ac*/ 	.word	0x000000ff
        /*05b0*/ 	.word	0x00000240
        /*05b4*/ 	.short	0x0100
        /*05b6*/ 	.byte	0x09
	.zero		1


	//   ....[75]....
        /*05b8*/ 	.word	0x00000be0
        /*05bc*/ 	.word	0x000000ff
        /*05c0*/ 	.word	0x00000258
        /*05c4*/ 	.short	0x0100
        /*05c6*/ 	.byte	0x09
	.zero		1


	//   ....[76]....
        /*05c8*/ 	.word	0x00000cc0
        /*05cc*/ 	.word	0x000000ff
        /*05d0*/ 	.word	0x00000260
        /*05d4*/ 	.short	0x0100
        /*05d6*/ 	.byte	0x08
	.zero		1


	//   ....[77]....
        /*05d8*/ 	.word	0x00000cd0
        /*05dc*/ 	.word	0x000000ff
        /*05e0*/ 	.word	0x00000268
        /*05e4*/ 	.short	0x0100
        /*05e6*/ 	.byte	0x08
	.zero		1


	//   ....[78]....
        /*05e8*/ 	.word	0x00000e00
        /*05ec*/ 	.word	0x000000ff
        /*05f0*/ 	.word	0x00000270
        /*05f4*/ 	.short	0x0100
        /*05f6*/ 	.byte	0x08
	.zero		1


	//   ....[79]....
        /*05f8*/ 	.word	0x00000e10
        /*05fc*/ 	.word	0x000000ff
        /*0600*/ 	.word	0x00000280
        /*0604*/ 	.short	0x0100
        /*0606*/ 	.byte	0x08
	.zero		1


	//   ....[80]....
        /*0608*/ 	.word	0x00000e20
        /*060c*/ 	.word	0x000000ff
        /*0610*/ 	.word	0x00000278
        /*0614*/ 	.short	0x0100
        /*0616*/ 	.byte	0x08
	.zero		1


	//   ....[81]....
        /*0618*/ 	.word	0x00000e30
        /*061c*/ 	.word	0x000000ff
        /*0620*/ 	.word	0x00000288
        /*0624*/ 	.short	0x0100
        /*0626*/ 	.byte	0x08
	.zero		1


	//   ....[82]....
        /*0628*/ 	.word	0x00000f50
        /*062c*/ 	.word	0x000000ff
        /*0630*/ 	.word	0x00000290
        /*0634*/ 	.short	0x0100
        /*0636*/ 	.byte	0x09
	.zero		1


	//   ....[83]....
        /*0638*/ 	.word	0x00000f60
        /*063c*/ 	.word	0x000000ff
        /*0640*/ 	.word	0x000002b0
        /*0644*/ 	.short	0x0100
        /*0646*/ 	.byte	0x09
	.zero		1


	//   ....[84]....
        /*0648*/ 	.word	0x00000f70
        /*064c*/ 	.word	0x000000ff
        /*0650*/ 	.word	0x00000298
        /*0654*/ 	.short	0x0100
        /*0656*/ 	.byte	0x09
	.zero		1


	//   ....[85]....
        /*0658*/ 	.word	0x00000f80
        /*065c*/ 	.word	0x000000ff
        /*0660*/ 	.word	0x000002b8
        /*0664*/ 	.short	0x0100
        /*0666*/ 	.byte	0x09
	.zero		1


	//   ....[86]....
        /*0668*/ 	.word	0x00000f90
        /*066c*/ 	.word	0x000000ff
        /*0670*/ 	.word	0x000002a0
        /*0674*/ 	.short	0x0100
        /*0676*/ 	.byte	0x09
	.zero		1


	//   ....[87]....
        /*0678*/ 	.word	0x00000fa0
        /*067c*/ 	.word	0x000000ff
        /*0680*/ 	.word	0x000002c0
        /*0684*/ 	.short	0x0100
        /*0686*/ 	.byte	0x09
	.zero		1


	//   ....[88]....
        /*0688*/ 	.word	0x00000fb0
        /*068c*/ 	.word	0x000000ff
        /*0690*/ 	.word	0x000002a8
        /*0694*/ 	.short	0x0100
        /*0696*/ 	.byte	0x09
	.zero		1


	//   ....[89]....
        /*0698*/ 	.word	0x00000fc0
        /*069c*/ 	.word	0x000000ff
        /*06a0*/ 	.word	0x000002c8
        /*06a4*/ 	.short	0x0100
        /*06a6*/ 	.byte	0x09
	.zero		1


	//   ....[90]....
        /*06a8*/ 	.word	0x000010b0
        /*06ac*/ 	.word	0x000000ff
        /*06b0*/ 	.word	0x000002d0
        /*06b4*/ 	.short	0x0100
        /*06b6*/ 	.byte	0x08
	.zero		1


	//   ....[91]....
        /*06b8*/ 	.word	0x000010c0
        /*06bc*/ 	.word	0x000000ff
        /*06c0*/ 	.word	0x000002e0
        /*06c4*/ 	.short	0x0100
        /*06c6*/ 	.byte	0x08
	.zero		1


	//   ....[92]....
        /*06c8*/ 	.word	0x000010d0
        /*06cc*/ 	.word	0x000000ff
        /*06d0*/ 	.word	0x000002d8
        /*06d4*/ 	.short	0x0100
        /*06d6*/ 	.byte	0x08
	.zero		1


	//   ....[93]....
        /*06d8*/ 	.word	0x000010e0
        /*06dc*/ 	.word	0x000000ff
        /*06e0*/ 	.word	0x000002e8
        /*06e4*/ 	.short	0x0100
        /*06e6*/ 	.byte	0x08
	.zero		1


	//   ....[94]....
        /*06e8*/ 	.word	0x000011d0
        /*06ec*/ 	.word	0x000000ff
        /*06f0*/ 	.word	0x000002f0
        /*06f4*/ 	.short	0x0100
        /*06f6*/ 	.byte	0x07
	.zero		1


	//   ....[95]....
        /*06f8*/ 	.word	0x00001bf0
        /*06fc*/ 	.word	0x00000003
        /*0700*/ 	.word	0x000002e0
        /*0704*/ 	.short	0x010a
        /*0706*/ 	.byte	0xff
	.zero		1


	//   ....[96]....
        /*0708*/ 	.word	0x00001c20
        /*070c*/ 	.word	0x00000003
        /*0710*/ 	.word	0x000002d0
        /*0714*/ 	.short	0x0101
        /*0716*/ 	.byte	0xff
	.zero		1


	//   ....[97]....
        /*0718*/ 	.word	0x00001d20
        /*071c*/ 	.word	0x000000ff
        /*0720*/ 	.word	0x00000118
        /*0724*/ 	.short	0x010a
        /*0726*/ 	.byte	0x08
	.zero		1


	//   ....[98]....
        /*0728*/ 	.word	0x00001df0
        /*072c*/ 	.word	0x000000ff
        /*0730*/ 	.word	0x00000118
        /*0734*/ 	.short	0x010a
        /*0736*/ 	.byte	0x21
	.zero		1


	//   ....[99]....
        /*0738*/ 	.word	0x00001fa0
        /*073c*/ 	.word	0x000000ff
        /*0740*/ 	.word	0x00000118
        /*0744*/ 	.short	0x010a
        /*0746*/ 	.byte	0x08
	.zero		1


	//   ....[100]....
        /*0748*/ 	.word	0x000020a0
        /*074c*/ 	.word	0x000000ff
        /*0750*/ 	.word	0x00000268
        /*0754*/ 	.short	0x0101
        /*0756*/ 	.byte	0x06
	.zero		1


	//   ....[101]....
        /*0758*/ 	.word	0x000020c0
        /*075c*/ 	.word	0x000000ff
        /*0760*/ 	.word	0x00000118
        /*0764*/ 	.short	0x010a
        /*0766*/ 	.byte	0x08
	.zero		1


	//   ....[102]....
        /*0768*/ 	.word	0x00002140
        /*076c*/ 	.word	0x000000ff
        /*0770*/ 	.word	0x00000118
        /*0774*/ 	.short	0x010a
        /*0776*/ 	.byte	0x11
	.zero		1


	//   ....[103]....
        /*0778*/ 	.word	0x000022d0
        /*077c*/ 	.word	0x000000ff
        /*0780*/ 	.word	0x00000118
        /*0784*/ 	.short	0x010a
        /*0786*/ 	.byte	0x08
	.zero		1


	//   ....[104]....
        /*0788*/ 	.word	0x00002420
        /*078c*/ 	.word	0x00000002
        /*0790*/ 	.word	0x00000270
        /*0794*/ 	.short	0x010a
        /*0796*/ 	.byte	0xff
	.zero		1


	//   ....[105]....
        /*0798*/ 	.word	0x000024e0
        /*079c*/ 	.word	0x00000002
        /*07a0*/ 	.word	0x00000000
        /*07a4*/ 	.short	0x0101
        /*07a6*/ 	.byte	0xff
	.zero		1


	//   ....[106]....
        /*07a8*/ 	.word	0x00002a40
        /*07ac*/ 	.word	0x000000ff
        /*07b0*/ 	.word	0x00000000
        /*07b4*/ 	.short	0x010a
        /*07b6*/ 	.byte	0x04
	.zero		1


	//   ....[107]....
        /*07b8*/ 	.word	0x00002ad0
        /*07bc*/ 	.word	0x000000ff
        /*07c0*/ 	.word	0x00000000
        /*07c4*/ 	.short	0x010a
        /*07c6*/ 	.byte	0x04
	.zero		1


	//   ....[108]....
        /*07c8*/ 	.word	0x00002b60
        /*07cc*/ 	.word	0x000000ff
        /*07d0*/ 	.word	0x00000000
        /*07d4*/ 	.short	0x010a
        /*07d6*/ 	.byte	0x04
	.zero		1


	//   ....[109]....
        /*07d8*/ 	.word	0x00002bf0
        /*07dc*/ 	.word	0x000000ff
        /*07e0*/ 	.word	0x00000000
        /*07e4*/ 	.short	0x010a
        /*07e6*/ 	.byte	0x04
	.zero		1


	//   ....[110]....
        /*07e8*/ 	.word	0x00002c80
        /*07ec*/ 	.word	0x000000ff
        /*07f0*/ 	.word	0x00000000
        /*07f4*/ 	.short	0x010a
        /*07f6*/ 	.byte	0x04
	.zero		1


	//   ....[111]....
        /*07f8*/ 	.word	0x00002d10
        /*07fc*/ 	.word	0x000000ff
        /*0800*/ 	.word	0x00000000
        /*0804*/ 	.short	0x010a
        /*0806*/ 	.byte	0x04
	.zero		1


	//   ....[112]....
        /*0808*/ 	.word	0x00002da0
        /*080c*/ 	.word	0x000000ff
        /*0810*/ 	.word	0x00000000
        /*0814*/ 	.short	0x010a
        /*0816*/ 	.byte	0x04
	.zero		1


	//   ....[113]....
        /*0818*/ 	.word	0x00002e30
        /*081c*/ 	.word	0x000000ff
        /*0820*/ 	.word	0x00000000
        /*0824*/ 	.short	0x010a
        /*0826*/ 	.byte	0x04
	.zero		1


	//   ....[114]....
        /*0828*/ 	.word	0x00002ec0
        /*082c*/ 	.word	0x000000ff
        /*0830*/ 	.word	0x00000000
        /*0834*/ 	.short	0x010a
        /*0836*/ 	.byte	0x04
	.zero		1


	//   ....[115]....
        /*0838*/ 	.word	0x00002f50
        /*083c*/ 	.word	0x000000ff
        /*0840*/ 	.word	0x00000000
        /*0844*/ 	.short	0x010a
        /*0846*/ 	.byte	0x04
	.zero		1


	//   ....[116]....
        /*0848*/ 	.word	0x00002fe0
        /*084c*/ 	.word	0x000000ff
        /*0850*/ 	.word	0x00000000
        /*0854*/ 	.short	0x010a
        /*0856*/ 	.byte	0x04
	.zero		1


	//   ....[117]....
        /*0858*/ 	.word	0x00003070
        /*085c*/ 	.word	0x000000ff
        /*0860*/ 	.word	0x00000000
        /*0864*/ 	.short	0x010a
        /*0866*/ 	.byte	0x04
	.zero		1


	//   ....[118]....
        /*0868*/ 	.word	0x00003100
        /*086c*/ 	.word	0x000000ff
        /*0870*/ 	.word	0x00000000
        /*0874*/ 	.short	0x010a
        /*0876*/ 	.byte	0x04
	.zero		1


	//   ....[119]....
        /*0878*/ 	.word	0x00003190
        /*087c*/ 	.word	0x000000ff
        /*0880*/ 	.word	0x00000000
        /*0884*/ 	.short	0x010a
        /*0886*/ 	.byte	0x04
	.zero		1


	//   ....[120]....
        /*0888*/ 	.word	0x00003220
        /*088c*/ 	.word	0x000000ff
        /*0890*/ 	.word	0x00000000
        /*0894*/ 	.short	0x010a
        /*0896*/ 	.byte	0x04
	.zero		1


	//   ....[121]....
        /*0898*/ 	.word	0x000032b0
        /*089c*/ 	.word	0x000000ff
        /*08a0*/ 	.word	0x00000000
        /*08a4*/ 	.short	0x010a
        /*08a6*/ 	.byte	0x04
	.zero		1


	//   ....[122]....
        /*08a8*/ 	.word	0x00003340
        /*08ac*/ 	.word	0x000000ff
        /*08b0*/ 	.word	0x00000000
        /*08b4*/ 	.short	0x010a
        /*08b6*/ 	.byte	0x04
	.zero		1


	//   ....[123]....
        /*08b8*/ 	.word	0x000033d0
        /*08bc*/ 	.word	0x000000ff
        /*08c0*/ 	.word	0x00000000
        /*08c4*/ 	.short	0x010a
        /*08c6*/ 	.byte	0x04
	.zero		1


	//   ....[124]....
        /*08c8*/ 	.word	0x00003460
        /*08cc*/ 	.word	0x000000ff
        /*08d0*/ 	.word	0x00000000
        /*08d4*/ 	.short	0x010a
        /*08d6*/ 	.byte	0x04
	.zero		1


	//   ....[125]....
        /*08d8*/ 	.word	0x000034f0
        /*08dc*/ 	.word	0x000000ff
        /*08e0*/ 	.word	0x00000000
        /*08e4*/ 	.short	0x010a
        /*08e6*/ 	.byte	0x04
	.zero		1


	//   ....[126]....
        /*08e8*/ 	.word	0x00003580
        /*08ec*/ 	.word	0x000000ff
        /*08f0*/ 	.word	0x00000000
        /*08f4*/ 	.short	0x010a
        /*08f6*/ 	.byte	0x04
	.zero		1


	//   ....[127]....
        /*08f8*/ 	.word	0x00003610
        /*08fc*/ 	.word	0x000000ff
        /*0900*/ 	.word	0x00000000
        /*0904*/ 	.short	0x010a
        /*0906*/ 	.byte	0x04
	.zero		1


	//   ....[128]....
        /*0908*/ 	.word	0x000036a0
        /*090c*/ 	.word	0x000000ff
        /*0910*/ 	.word	0x00000000
        /*0914*/ 	.short	0x010a
        /*0916*/ 	.byte	0x04
	.zero		1


	//   ....[129]....
        /*0918*/ 	.word	0x00003730
        /*091c*/ 	.word	0x000000ff
        /*0920*/ 	.word	0x00000000
        /*0924*/ 	.short	0x010a
        /*0926*/ 	.byte	0x04
	.zero		1


	//   ....[130]....
        /*0928*/ 	.word	0x000037c0
        /*092c*/ 	.word	0x000000ff
        /*0930*/ 	.word	0x00000000
        /*0934*/ 	.short	0x010a
        /*0936*/ 	.byte	0x04
	.zero		1


	//   ....[131]....
        /*0938*/ 	.word	0x00003850
        /*093c*/ 	.word	0x000000ff
        /*0940*/ 	.word	0x00000000
        /*0944*/ 	.short	0x010a
        /*0946*/ 	.byte	0x04
	.zero		1


	//   ....[132]....
        /*0948*/ 	.word	0x000038e0
        /*094c*/ 	.word	0x000000ff
        /*0950*/ 	.word	0x00000000
        /*0954*/ 	.short	0x010a
        /*0956*/ 	.byte	0x04
	.zero		1


	//   ....[133]....
        /*0958*/ 	.word	0x00003970
        /*095c*/ 	.word	0x000000ff
        /*0960*/ 	.word	0x00000000
        /*0964*/ 	.short	0x010a
        /*0966*/ 	.byte	0x04
	.zero		1


	//   ....[134]....
        /*0968*/ 	.word	0x00003a00
        /*096c*/ 	.word	0x000000ff
        /*0970*/ 	.word	0x00000000
        /*0974*/ 	.short	0x010a
        /*0976*/ 	.byte	0x04
	.zero		1


	//   ....[135]....
        /*0978*/ 	.word	0x00003a90
        /*097c*/ 	.word	0x000000ff
        /*0980*/ 	.word	0x00000000
        /*0984*/ 	.short	0x010a
        /*0986*/ 	.byte	0x04
	.zero		1


	//   ....[136]....
        /*0988*/ 	.word	0x00003b20
        /*098c*/ 	.word	0x000000ff
        /*0990*/ 	.word	0x00000000
        /*0994*/ 	.short	0x010a
        /*0996*/ 	.byte	0x04
	.zero		1


	//   ....[137]....
        /*0998*/ 	.word	0x00003bb0
        /*099c*/ 	.word	0x000000ff
        /*09a0*/ 	.word	0x00000000
        /*09a4*/ 	.short	0x010a
        /*09a6*/ 	.byte	0x04
	.zero		1


	//   ....[138]....
        /*09a8*/ 	.word	0x00003c40
        /*09ac*/ 	.word	0x000000ff
        /*09b0*/ 	.word	0x00000000
        /*09b4*/ 	.short	0x010a
        /*09b6*/ 	.byte	0x04
	.zero		1


	//   ....[139]....
        /*09b8*/ 	.word	0x00003cd0
        /*09bc*/ 	.word	0x000000ff
        /*09c0*/ 	.word	0x00000000
        /*09c4*/ 	.short	0x010a
        /*09c6*/ 	.byte	0x04
	.zero		1


	//   ....[140]....
        /*09c8*/ 	.word	0x00003d70
        /*09cc*/ 	.word	0x00000000
        /*09d0*/ 	.word	0x00000000
        /*09d4*/ 	.short	0x010a
        /*09d6*/ 	.byte	0xff
	.zero		1


	//   ....[141]....
        /*09d8*/ 	.word	0x00003ea0
        /*09dc*/ 	.word	0x00000000
        /*09e0*/ 	.word	0x000002d0
        /*09e4*/ 	.short	0x010a
        /*09e6*/ 	.byte	0xff
	.zero		1


	//   ....[142]....
        /*09e8*/ 	.word	0x00003f10
        /*09ec*/ 	.word	0x00000004
        /*09f0*/ 	.word	0x00000000
        /*09f4*/ 	.short	0x0101
        /*09f6*/ 	.byte	0xff
	.zero		1


	//   ....[143]....
        /*09f8*/ 	.word	0x00003f30
        /*09fc*/ 	.word	0x000000ff
        /*0a00*/ 	.word	0x00000280
        /*0a04*/ 	.short	0x010a
        /*0a06*/ 	.byte	0x05
	.zero		1


	//   ....[144]....
        /*0a08*/ 	.word	0x00004050
        /*0a0c*/ 	.word	0x00000000
        /*0a10*/ 	.word	0x00000270
        /*0a14*/ 	.short	0x010a
        /*0a16*/ 	.byte	0xff
	.zero		1


	//   ....[145]....
        /*0a18*/ 	.word	0x00004150
        /*0a1c*/ 	.word	0x00000000
        /*0a20*/ 	.word	0x00000000
        /*0a24*/ 	.short	0x0101
        /*0a26*/ 	.byte	0xff
	.zero		1


	//   ....[146]....
        /*0a28*/ 	.word	0x000041e0
        /*0a2c*/ 	.word	0x000000ff
        /*0a30*/ 	.word	0x00000280
        /*0a34*/ 	.short	0x0106
        /*0a36*/ 	.byte	0x05
	.zero		1


	//   ....[147]....
        /*0a38*/ 	.word	0x00004200
        /*0a3c*/ 	.word	0x000000ff
        /*0a40*/ 	.word	0x00000280
        /*0a44*/ 	.short	0x010a
        /*0a46*/ 	.byte	0x05
	.zero		1


	//   ....[148]....
        /*0a48*/ 	.word	0x00004290
        /*0a4c*/ 	.word	0x000000ff
        /*0a50*/ 	.word	0x00000280
        /*0a54*/ 	.short	0x0106
        /*0a56*/ 	.byte	0x04
	.zero		1


	//   ....[149]....
        /*0a58*/ 	.word	0x000042d0
        /*0a5c*/ 	.word	0x00000000
        /*0a60*/ 	.word	0x00000280
        /*0a64*/ 	.short	0x010a
        /*0a66*/ 	.byte	0xff
	.zero		1


	//   ....[150]....
        /*0a68*/ 	.word	0x00004510
        /*0a6c*/ 	.word	0x000000ff
        /*0a70*/ 	.word	0x00000008
        /*0a74*/ 	.short	0x010a
        /*0a76*/ 	.byte	0x06
	.zero		1


	//   ....[151]....
        /*0a78*/ 	.word	0x00004530
        /*0a7c*/ 	.word	0x000000ff
        /*0a80*/ 	.word	0x00000008
        /*0a84*/ 	.short	0x010a
        /*0a86*/ 	.byte	0x06
	.zero		1


	//   ....[152]....
        /*0a88*/ 	.word	0x000046c0
        /*0a8c*/ 	.word	0x000000ff
        /*0a90*/ 	.word	0x00000008
        /*0a94*/ 	.short	0x010a
        /*0a96*/ 	.byte	0x06
	.zero		1


	//   ....[153]....
        /*0a98*/ 	.word	0x000046e0
        /*0a9c*/ 	.word	0x000000ff
        /*0aa0*/ 	.word	0x00000008
        /*0aa4*/ 	.short	0x010a
        /*0aa6*/ 	.byte	0x06
	.zero		1


	//   ....[154]....
        /*0aa8*/ 	.word	0x000047a0
        /*0aac*/ 	.word	0x000000ff
        /*0ab0*/ 	.word	0x00000000
        /*0ab4*/ 	.short	0x0101
        /*0ab6*/ 	.byte	0x07
	.zero		1


	//   ....[155]....
        /*0ab8*/ 	.word	0x00004aa0
        /*0abc*/ 	.word	0x00000000
        /*0ac0*/ 	.word	0x00000270
        /*0ac4*/ 	.short	0x010a
        /*0ac6*/ 	.byte	0xff
	.zero		1


	//   ....[156]....
        /*0ac8*/ 	.word	0x00004b60
        /*0acc*/ 	.word	0x00000000
        /*0ad0*/ 	.word	0x00000000
        /*0ad4*/ 	.short	0x0101
        /*0ad6*/ 	.byte	0xff
	.zero		1


	//   ....[157]....
        /*0ad8*/ 	.word	0x00004c20
        /*0adc*/ 	.word	0x000000ff
        /*0ae0*/ 	.word	0x00000000
        /*0ae4*/ 	.short	0x010a
        /*0ae6*/ 	.byte	0x06
	.zero		1


	//   ....[158]....
        /*0ae8*/ 	.word	0x00004c30
        /*0aec*/ 	.word	0x000000ff
        /*0af0*/ 	.word	0x000002b0
        /*0af4*/ 	.short	0x010a
        /*0af6*/ 	.byte	0x0a
	.zero		1


	//   ....[159]....
        /*0af8*/ 	.word	0x00004ce0
        /*0afc*/ 	.word	0x000000ff
        /*0b00*/ 	.word	0x00000000
        /*0b04*/ 	.short	0x010a
        /*0b06*/ 	.byte	0x09
	.zero		1


	//   ....[160]....
        /*0b08*/ 	.word	0x00004e20
        /*0b0c*/ 	.word	0x000000ff
        /*0b10*/ 	.word	0x00000000
        /*0b14*/ 	.short	0x010a
        /*0b16*/ 	.byte	0x06
	.zero		1


	//   ....[161]....
        /*0b18*/ 	.word	0x00005070
        /*0b1c*/ 	.word	0x000000ff
        /*0b20*/ 	.word	0x00000000
        /*0b24*/ 	.short	0x010a
        /*0b26*/ 	.byte	0x07
	.zero		1


	//   ....[162]....
        /*0b28*/ 	.word	0x00005100
        /*0b2c*/ 	.word	0x000000ff
        /*0b30*/ 	.word	0x00000000
        /*0b34*/ 	.short	0x010a
        /*0b36*/ 	.byte	0x07
	.zero		1


	//   ....[163]....
        /*0b38*/ 	.word	0x00005190
        /*0b3c*/ 	.word	0x000000ff
        /*0b40*/ 	.word	0x00000000
        /*0b44*/ 	.short	0x010a
        /*0b46*/ 	.byte	0x07
	.zero		1


	//   ....[164]....
        /*0b48*/ 	.word	0x00005230
        /*0b4c*/ 	.word	0x00000000
        /*0b50*/ 	.word	0x00000000
        /*0b54*/ 	.short	0x010a
        /*0b56*/ 	.byte	0xff
	.zero		1


	//   ....[165]....
        /*0b58*/ 	.word	0x00005270
        /*0b5c*/ 	.word	0x00000000
        /*0b60*/ 	.word	0x00000000
        /*0b64*/ 	.short	0x010a
        /*0b66*/ 	.byte	0xff
	.zero		1


	//   ....[166]....
        /*0b68*/ 	.word	0x000052e0
        /*0b6c*/ 	.word	0x000000ff
        /*0b70*/ 	.word	0x00000000
        /*0b74*/ 	.short	0x0101
        /*0b76*/ 	.byte	0x05
	.zero		1


	//   ....[167]....
        /*0b78*/ 	.word	0x00005320
        /*0b7c*/ 	.word	0x000000ff
        /*0b80*/ 	.word	0x000002f0
        /*0b84*/ 	.short	0x010a
        /*0b86*/ 	.byte	0x08
	.zero		1


	//   ....[168]....
        /*0b88*/ 	.word	0x00005370
        /*0b8c*/ 	.word	0x000000ff
        /*0b90*/ 	.word	0x00000000
        /*0b94*/ 	.short	0x0101
        /*0b96*/ 	.byte	0x05
	.zero		1


	//   ....[169]....
        /*0b98*/ 	.word	0x00005780
        /*0b9c*/ 	.word	0x00000000
        /*0ba0*/ 	.word	0x00000270
        /*0ba4*/ 	.short	0x010a
        /*0ba6*/ 	.byte	0xff
	.zero		1


	//   ....[170]....
        /*0ba8*/ 	.word	0x00005840
        /*0bac*/ 	.word	0x00000000
        /*0bb0*/ 	.word	0x00000000
        /*0bb4*/ 	.short	0x0101
        /*0bb6*/ 	.byte	0xff
	.zero		1


	//   ....[171]....
        /*0bb8*/ 	.word	0x00005b60
        /*0bbc*/ 	.word	0x000000ff
        /*0bc0*/ 	.word	0x00000268
        /*0bc4*/ 	.short	0x010a
        /*0bc6*/ 	.byte	0x07
	.zero		1


	//   ....[172]....
        /*0bc8*/ 	.word	0x00005d80
        /*0bcc*/ 	.word	0x000000ff
        /*0bd0*/ 	.word	0x00000248
        /*0bd4*/ 	.short	0x010a
        /*0bd6*/ 	.byte	0x0f
	.zero		1


	//   ....[173]....
        /*0bd8*/ 	.word	0x00006030
        /*0bdc*/ 	.word	0x000000ff
        /*0be0*/ 	.word	0x00000230
        /*0be4*/ 	.short	0x010b
        /*0be6*/ 	.byte	0x0f
	.zero		1


	//   ....[174]....
        /*0be8*/ 	.word	0x000060b0
        /*0bec*/ 	.word	0x000000ff
        /*0bf0*/ 	.word	0x00000000
        /*0bf4*/ 	.short	0x0101
        /*0bf6*/ 	.byte	0x10
	.zero		1


	//   ....[175]....
        /*0bf8*/ 	.word	0x000060f0
        /*0bfc*/ 	.word	0x000000ff
        /*0c00*/ 	.word	0x00000248
        /*0c04*/ 	.short	0x010a
        /*0c06*/ 	.byte	0x0d
	.zero		1


	//   ....[176]....
        /*0c08*/ 	.word	0x00006330
        /*0c0c*/ 	.word	0x000000ff
        /*0c10*/ 	.word	0x00000230
        /*0c14*/ 	.short	0x010b
        /*0c16*/ 	.byte	0x0d
	.zero		1


	//   ....[177]....
        /*0c18*/ 	.word	0x000063a0
        /*0c1c*/ 	.word	0x000000ff
        /*0c20*/ 	.word	0x00000000
        /*0c24*/ 	.short	0x0101
        /*0c26*/ 	.byte	0x0f
	.zero		1


	//   ....[178]....
        /*0c28*/ 	.word	0x000063f0
        /*0c2c*/ 	.word	0x000000ff
        /*0c30*/ 	.word	0x00000000
        /*0c34*/ 	.short	0x010a
        /*0c36*/ 	.byte	0x04
	.zero		1


	//   ....[179]....
        /*0c38*/ 	.word	0x00006480
        /*0c3c*/ 	.word	0x000000ff
        /*0c40*/ 	.word	0x00000000
        /*0c44*/ 	.short	0x010a
        /*0c46*/ 	.byte	0x04
	.zero		1


	//   ....[180]....
        /*0c48*/ 	.word	0x00006520
        /*0c4c*/ 	.word	0x00000000
        /*0c50*/ 	.word	0x00000000
        /*0c54*/ 	.short	0x010a
        /*0c56*/ 	.byte	0xff
	.zero		1


	//   ....[181]....
        /*0c58*/ 	.word	0x00006860
        /*0c5c*/ 	.word	0x00000000
        /*0c60*/ 	.word	0x00000270
        /*0c64*/ 	.short	0x010a
        /*0c66*/ 	.byte	0xff
	.zero		1


	//   ....[182]....
        /*0c68*/ 	.word	0x00006970
        /*0c6c*/ 	.word	0x00000000
        /*0c70*/ 	.word	0x00000000
        /*0c74*/ 	.short	0x0101
        /*0c76*/ 	.byte	0xff
	.zero		1


	//   ....[183]....
        /*0c78*/ 	.word	0x000073c0
        /*0c7c*/ 	.word	0x00000000
        /*0c80*/ 	.word	0x00000230
        /*0c84*/ 	.short	0x010a
        /*0c86*/ 	.byte	0xff
	.zero		1


	//   ....[184]....
        /*0c88*/ 	.word	0x00007400
        /*0c8c*/ 	.word	0x0000004c
        /*0c90*/ 	.word	0x00000290
        /*0c94*/ 	.short	0x010a
        /*0c96*/ 	.byte	0xff
	.zero		1


	//   ....[185]....
        /*0c98*/ 	.word	0x00007510
        /*0c9c*/ 	.word	0x00000000
        /*0ca0*/ 	.word	0x00000230
        /*0ca4*/ 	.short	0x010a
        /*0ca6*/ 	.byte	0xff
	.zero		1


	//   ....[186]....
        /*0ca8*/ 	.word	0x00007620
        /*0cac*/ 	.word	0x0000004c
        /*0cb0*/ 	.word	0x00000290
        /*0cb4*/ 	.short	0x010a
        /*0cb6*/ 	.byte	0xff
	.zero		1


	//   ....[187]....
        /*0cb8*/ 	.word	0x00007e30
        /*0cbc*/ 	.word	0x00000000
        /*0cc0*/ 	.word	0x00000000
        /*0cc4*/ 	.short	0x0101
        /*0cc6*/ 	.byte	0xff
	.zero		1


	//   ....[188]....
        /*0cc8*/ 	.word	0x00007e40
        /*0ccc*/ 	.word	0x00000002
        /*0cd0*/ 	.word	0x00000230
        /*0cd4*/ 	.short	0x010a
        /*0cd6*/ 	.byte	0xff
	.zero		1


	//   ....[189]....
        /*0cd8*/ 	.word	0x00007f00
        /*0cdc*/ 	.word	0x00000002
        /*0ce0*/ 	.word	0x00000230
        /*0ce4*/ 	.short	0x010a
        /*0ce6*/ 	.byte	0xff
	.zero		1


	//   ....[190]....
        /*0ce8*/ 	.word	0x000081e0
        /*0cec*/ 	.word	0x0000004c
        /*0cf0*/ 	.word	0x00000000
        /*0cf4*/ 	.short	0x0101
        /*0cf6*/ 	.byte	0xff
	.zero		1


	//   ....[191]....
        /*0cf8*/ 	.word	0x00008820
        /*0cfc*/ 	.word	0x00000002
        /*0d00*/ 	.word	0x00000000
        /*0d04*/ 	.short	0x0101
        /*0d06*/ 	.byte	0xff
	.zero		1


	//   ....[192]....
        /*0d08*/ 	.word	0x00008a90
        /*0d0c*/ 	.word	0x000000ff
        /*0d10*/ 	.word	0x00000000
        /*0d14*/ 	.short	0x0101
        /*0d16*/ 	.byte	0x04
	.zero		1


	//   ....[193]....
        /*0d18*/ 	.word	0x00008ab0
        /*0d1c*/ 	.word	0x00000003
        /*0d20*/ 	.word	0x000002e0
        /*0d24*/ 	.short	0x010a
        /*0d26*/ 	.byte	0xff
	.zero		1


	//   ....[194]....
        /*0d28*/ 	.word	0x00008b10
        /*0d2c*/ 	.word	0x00000002
        /*0d30*/ 	.word	0x00000118
        /*0d34*/ 	.short	0x010a
        /*0d36*/ 	.byte	0xff
	.zero		1


	//   ....[195]....
        /*0d38*/ 	.word	0x00008b70
        /*0d3c*/ 	.word	0x00000002
        /*0d40*/ 	.word	0x00000118
        /*0d44*/ 	.short	0x010a
        /*0d46*/ 	.byte	0xff
	.zero		1


	//   ....[196]....
        /*0d48*/ 	.word	0x00008bc0
        /*0d4c*/ 	.word	0x00000002
        /*0d50*/ 	.word	0x00000270
        /*0d54*/ 	.short	0x010a
        /*0d56*/ 	.byte	0xff
	.zero		1


	//   ....[197]....
        /*0d58*/ 	.word	0x00008c20
        /*0d5c*/ 	.word	0x00000000
        /*0d60*/ 	.word	0x00000000
        /*0d64*/ 	.short	0x010a
        /*0d66*/ 	.byte	0xff
	.zero		1


	//   ....[198]....
        /*0d68*/ 	.word	0x00008c80
        /*0d6c*/ 	.word	0x00000000
        /*0d70*/ 	.word	0x00000000
        /*0d74*/ 	.short	0x010a
        /*0d76*/ 	.byte	0xff
	.zero		1


	//   ....[199]....
        /*0d78*/ 	.word	0x00008ce0
        /*0d7c*/ 	.word	0x00000000
        /*0d80*/ 	.word	0x00000000
        /*0d84*/ 	.short	0x010a
        /*0d86*/ 	.byte	0xff
	.zero		1


	//   ....[200]....
        /*0d88*/ 	.word	0x00008d40
        /*0d8c*/ 	.word	0x00000000
        /*0d90*/ 	.word	0x00000000
        /*0d94*/ 	.short	0x010a
        /*0d96*/ 	.byte	0xff
	.zero		1


	//   ....[201]....
        /*0d98*/ 	.word	0x00008da0
        /*0d9c*/ 	.word	0x00000000
        /*0da0*/ 	.word	0x00000000
        /*0da4*/ 	.short	0x010a
        /*0da6*/ 	.byte	0xff
	.zero		1


	//   ....[202]....
        /*0da8*/ 	.word	0x00008e00
        /*0dac*/ 	.word	0x00000000
        /*0db0*/ 	.word	0x00000000
        /*0db4*/ 	.short	0x010a
        /*0db6*/ 	.byte	0xff
	.zero		1


	//   ....[203]....
        /*0db8*/ 	.word	0x00008e60
        /*0dbc*/ 	.word	0x00000000
        /*0dc0*/ 	.word	0x00000000
        /*0dc4*/ 	.short	0x010a
        /*0dc6*/ 	.byte	0xff
	.zero		1


	//   ....[204]....
        /*0dc8*/ 	.word	0x00008ec0
        /*0dcc*/ 	.word	0x00000000
        /*0dd0*/ 	.word	0x00000000
        /*0dd4*/ 	.short	0x010a
        /*0dd6*/ 	.byte	0xff
	.zero		1


	//   ....[205]....
        /*0dd8*/ 	.word	0x00008f20
        /*0ddc*/ 	.word	0x00000000
        /*0de0*/ 	.word	0x00000000
        /*0de4*/ 	.short	0x010a
        /*0de6*/ 	.byte	0xff
	.zero		1


	//   ....[206]....
        /*0de8*/ 	.word	0x00008f80
        /*0dec*/ 	.word	0x00000000
        /*0df0*/ 	.word	0x00000000
        /*0df4*/ 	.short	0x010a
        /*0df6*/ 	.byte	0xff
	.zero		1


	//   ....[207]....
        /*0df8*/ 	.word	0x00008fe0
        /*0dfc*/ 	.word	0x00000000
        /*0e00*/ 	.word	0x00000000
        /*0e04*/ 	.short	0x010a
        /*0e06*/ 	.byte	0xff
	.zero		1


	//   ....[208]....
        /*0e08*/ 	.word	0x00009040
        /*0e0c*/ 	.word	0x00000000
        /*0e10*/ 	.word	0x00000000
        /*0e14*/ 	.short	0x010a
        /*0e16*/ 	.byte	0xff
	.zero		1


	//   ....[209]....
        /*0e18*/ 	.word	0x000090a0
        /*0e1c*/ 	.word	0x00000000
        /*0e20*/ 	.word	0x00000000
        /*0e24*/ 	.short	0x010a
        /*0e26*/ 	.byte	0xff
	.zero		1


	//   ....[210]....
        /*0e28*/ 	.word	0x00009100
        /*0e2c*/ 	.word	0x00000000
        /*0e30*/ 	.word	0x00000000
        /*0e34*/ 	.short	0x010a
        /*0e36*/ 	.byte	0xff
	.zero		1


	//   ....[211]....
        /*0e38*/ 	.word	0x00009160
        /*0e3c*/ 	.word	0x00000000
        /*0e40*/ 	.word	0x00000000
        /*0e44*/ 	.short	0x010a
        /*0e46*/ 	.byte	0xff
	.zero		1


	//   ....[212]....
        /*0e48*/ 	.word	0x000091c0
        /*0e4c*/ 	.word	0x00000000
        /*0e50*/ 	.word	0x00000000
        /*0e54*/ 	.short	0x010a
        /*0e56*/ 	.byte	0xff
	.zero		1


	//   ....[213]....
        /*0e58*/ 	.word	0x00009220
        /*0e5c*/ 	.word	0x00000000
        /*0e60*/ 	.word	0x00000000
        /*0e64*/ 	.short	0x010a
        /*0e66*/ 	.byte	0xff
	.zero		1


	//   ....[214]....
        /*0e68*/ 	.word	0x00009280
        /*0e6c*/ 	.word	0x00000000
        /*0e70*/ 	.word	0x00000000
        /*0e74*/ 	.short	0x010a
        /*0e76*/ 	.byte	0xff
	.zero		1


	//   ....[215]....
        /*0e78*/ 	.word	0x000092e0
        /*0e7c*/ 	.word	0x00000000
        /*0e80*/ 	.word	0x00000000
        /*0e84*/ 	.short	0x010a
        /*0e86*/ 	.byte	0xff
	.zero		1


	//   ....[216]....
        /*0e88*/ 	.word	0x00009340
        /*0e8c*/ 	.word	0x00000000
        /*0e90*/ 	.word	0x00000000
        /*0e94*/ 	.short	0x010a
        /*0e96*/ 	.byte	0xff
	.zero		1


	//   ....[217]....
        /*0e98*/ 	.word	0x000093a0
        /*0e9c*/ 	.word	0x00000000
        /*0ea0*/ 	.word	0x00000000
        /*0ea4*/ 	.short	0x010a
        /*0ea6*/ 	.byte	0xff
	.zero		1


	//   ....[218]....
        /*0ea8*/ 	.word	0x00009400
        /*0eac*/ 	.word	0x00000000
        /*0eb0*/ 	.word	0x00000000
        /*0eb4*/ 	.short	0x010a
        /*0eb6*/ 	.byte	0xff
	.zero		1


	//   ....[219]....
        /*0eb8*/ 	.word	0x00009460
        /*0ebc*/ 	.word	0x00000000
        /*0ec0*/ 	.word	0x00000000
        /*0ec4*/ 	.short	0x010a
        /*0ec6*/ 	.byte	0xff
	.zero		1


	//   ....[220]....
        /*0ec8*/ 	.word	0x000094c0
        /*0ecc*/ 	.word	0x00000000
        /*0ed0*/ 	.word	0x00000000
        /*0ed4*/ 	.short	0x010a
        /*0ed6*/ 	.byte	0xff
	.zero		1


	//   ....[221]....
        /*0ed8*/ 	.word	0x00009520
        /*0edc*/ 	.word	0x00000000
        /*0ee0*/ 	.word	0x00000000
        /*0ee4*/ 	.short	0x010a
        /*0ee6*/ 	.byte	0xff
	.zero		1


	//   ....[222]....
        /*0ee8*/ 	.word	0x00009580
        /*0eec*/ 	.word	0x00000000
        /*0ef0*/ 	.word	0x00000000
        /*0ef4*/ 	.short	0x010a
        /*0ef6*/ 	.byte	0xff
	.zero		1


	//   ....[223]....
        /*0ef8*/ 	.word	0x000095e0
        /*0efc*/ 	.word	0x00000000
        /*0f00*/ 	.word	0x00000000
        /*0f04*/ 	.short	0x010a
        /*0f06*/ 	.byte	0xff
	.zero		1


	//   ....[224]....
        /*0f08*/ 	.word	0x00009640
        /*0f0c*/ 	.word	0x00000000
        /*0f10*/ 	.word	0x00000000
        /*0f14*/ 	.short	0x010a
        /*0f16*/ 	.byte	0xff
	.zero		1


	//   ....[225]....
        /*0f18*/ 	.word	0x000096a0
        /*0f1c*/ 	.word	0x00000000
        /*0f20*/ 	.word	0x00000000
        /*0f24*/ 	.short	0x010a
        /*0f26*/ 	.byte	0xff
	.zero		1


	//   ....[226]....
        /*0f28*/ 	.word	0x00009700
        /*0f2c*/ 	.word	0x00000000
        /*0f30*/ 	.word	0x00000000
        /*0f34*/ 	.short	0x010a
        /*0f36*/ 	.byte	0xff
	.zero		1


	//   ....[227]....
        /*0f38*/ 	.word	0x00009760
        /*0f3c*/ 	.word	0x00000000
        /*0f40*/ 	.word	0x00000000
        /*0f44*/ 	.short	0x010a
        /*0f46*/ 	.byte	0xff
	.zero		1


	//   ....[228]....
        /*0f48*/ 	.word	0x000097c0
        /*0f4c*/ 	.word	0x00000000
        /*0f50*/ 	.word	0x00000000
        /*0f54*/ 	.short	0x010a
        /*0f56*/ 	.byte	0xff
	.zero		1


	//   ....[229]....
        /*0f58*/ 	.word	0x00009820
        /*0f5c*/ 	.word	0x00000000
        /*0f60*/ 	.word	0x00000000
        /*0f64*/ 	.short	0x010a
        /*0f66*/ 	.byte	0xff
	.zero		1


	//   ....[230]....
        /*0f68*/ 	.word	0x00009880
        /*0f6c*/ 	.word	0x00000000
        /*0f70*/ 	.word	0x00000000
        /*0f74*/ 	.short	0x010a
        /*0f76*/ 	.byte	0xff
	.zero		1


	//   ....[231]....
        /*0f78*/ 	.word	0x000098d0
        /*0f7c*/ 	.word	0x00000000
        /*0f80*/ 	.word	0x000002d0
        /*0f84*/ 	.short	0x010a
        /*0f86*/ 	.byte	0xff
	.zero		1


	//   ....[232]....
        /*0f88*/ 	.word	0x00009930
        /*0f8c*/ 	.word	0x00000000
        /*0f90*/ 	.word	0x00000280
        /*0f94*/ 	.short	0x010a
        /*0f96*/ 	.byte	0xff
	.zero		1


	//   ....[233]....
        /*0f98*/ 	.word	0x00009980
        /*0f9c*/ 	.word	0x00000000
        /*0fa0*/ 	.word	0x00000270
        /*0fa4*/ 	.short	0x010a
        /*0fa6*/ 	.byte	0xff
	.zero		1


	//   ....[234]....
        /*0fa8*/ 	.word	0x000099e0
        /*0fac*/ 	.word	0x00000000
        /*0fb0*/ 	.word	0x00000280
        /*0fb4*/ 	.short	0x010a
        /*0fb6*/ 	.byte	0xff
	.zero		1


	//   ....[235]....
        /*0fb8*/ 	.word	0x00009a40
        /*0fbc*/ 	.word	0x00000004
        /*0fc0*/ 	.word	0x00000008
        /*0fc4*/ 	.short	0x010a
        /*0fc6*/ 	.byte	0xff
	.zero		1


	//   ....[236]....
        /*0fc8*/ 	.word	0x00009b20
        /*0fcc*/ 	.word	0x00000002
        /*0fd0*/ 	.word	0x00000008
        /*0fd4*/ 	.short	0x010a
        /*0fd6*/ 	.byte	0xff
	.zero		1


	//   ....[237]....
        /*0fd8*/ 	.word	0x00009b70
        /*0fdc*/ 	.word	0x00000000
        /*0fe0*/ 	.word	0x00000270
        /*0fe4*/ 	.short	0x010a
        /*0fe6*/ 	.byte	0xff
	.zero		1


	//   ....[238]....
        /*0fe8*/ 	.word	0x00009bd0
        /*0fec*/ 	.word	0x00000000
        /*0ff0*/ 	.word	0x000002b0
        /*0ff4*/ 	.short	0x010a
        /*0ff6*/ 	.byte	0xff
	.zero		1


	//   ....[239]....
        /*0ff8*/ 	.word	0x00009c30
        /*0ffc*/ 	.word	0x00000000
        /*1000*/ 	.word	0x00000000
        /*1004*/ 	.short	0x010a
        /*1006*/ 	.byte	0xff
	.zero		1


	//   ....[240]....
        /*1008*/ 	.word	0x00009c90
        /*100c*/ 	.word	0x00000000
        /*1010*/ 	.word	0x00000000
        /*1014*/ 	.short	0x010a
        /*1016*/ 	.byte	0xff
	.zero		1


	//   ....[241]....
        /*1018*/ 	.word	0x00009cf0
        /*101c*/ 	.word	0x00000000
        /*1020*/ 	.word	0x00000000
        /*1024*/ 	.short	0x010a
        /*1026*/ 	.byte	0xff
	.zero		1


	//   ....[242]....
        /*1028*/ 	.word	0x00009d50
        /*102c*/ 	.word	0x00000000
        /*1030*/ 	.word	0x00000000
        /*1034*/ 	.short	0x010a
        /*1036*/ 	.byte	0xff
	.zero		1


	//   ....[243]....
        /*1038*/ 	.word	0x00009db0
        /*103c*/ 	.word	0x00000000
        /*1040*/ 	.word	0x000002f0
        /*1044*/ 	.short	0x010a
        /*1046*/ 	.byte	0xff
	.zero		1


	//   ....[244]....
        /*1048*/ 	.word	0x00009e00
        /*104c*/ 	.word	0x00000000
        /*1050*/ 	.word	0x00000270
        /*1054*/ 	.short	0x010a
        /*1056*/ 	.byte	0xff
	.zero		1


	//   ....[245]....
        /*1058*/ 	.word	0x00009e60
        /*105c*/ 	.word	0x00000000
        /*1060*/ 	.word	0x00000268
        /*1064*/ 	.short	0x010a
        /*1066*/ 	.byte	0xff
	.zero		1


	//   ....[246]....
        /*1068*/ 	.word	0x00009ec0
        /*106c*/ 	.word	0x00000000
        /*1070*/ 	.word	0x00000248
        /*1074*/ 	.short	0x010a
        /*1076*/ 	.byte	0xff
	.zero		1


	//   ....[247]....
        /*1078*/ 	.word	0x00009f20
        /*107c*/ 	.word	0x00000003
        /*1080*/ 	.word	0x00000248
        /*1084*/ 	.short	0x010a
        /*1086*/ 	.byte	0xff
	.zero		1


	//   ....[248]....
        /*1088*/ 	.word	0x00009f80
        /*108c*/ 	.word	0x00000000
        /*1090*/ 	.word	0x00000000
        /*1094*/ 	.short	0x010a
        /*1096*/ 	.byte	0xff
	.zero		1


	//   ....[249]....
        /*1098*/ 	.word	0x00009fe0
        /*109c*/ 	.word	0x00000000
        /*10a0*/ 	.word	0x00000000
        /*10a4*/ 	.short	0x010a
        /*10a6*/ 	.byte	0xff
	.zero		1


	//   ....[250]....
        /*10a8*/ 	.word	0x0000a030
        /*10ac*/ 	.word	0x00000000
        /*10b0*/ 	.word	0x00000270
        /*10b4*/ 	.short	0x010a
        /*10b6*/ 	.byte	0xff
	.zero		1


	//   ....[251]....
        /*10b8*/ 	.word	0x0000a080
        /*10bc*/ 	.word	0x00000000
        /*10c0*/ 	.word	0x00000230
        /*10c4*/ 	.short	0x010a
        /*10c6*/ 	.byte	0xff
	.zero		1


	//   ....[252]....
        /*10c8*/ 	.word	0x0000a0d0
        /*10cc*/ 	.word	0x0000004c
        /*10d0*/ 	.word	0x00000290
        /*10d4*/ 	.short	0x010a
        /*10d6*/ 	.byte	0xff
	.zero		1


	//   ....[253]....
        /*10d8*/ 	.word	0x0000a120
        /*10dc*/ 	.word	0x00000002
        /*10e0*/ 	.word	0x00000230
        /*10e4*/ 	.short	0x010a
        /*10e6*/ 	.byte	0xff
	.zero		1


	//----- nvinfo : EIATTR_NUM_MBARRIERS
	.align		4
.L_47:
        /*10e8*/ 	.byte	0x03, 0x38
        /*10ea*/ 	.short	0x005f


	//----- nvinfo : EIATTR_EXIT_INSTR_OFFSETS
	.align		4
        /*10ec*/ 	.byte	0x04, 0x1c
        /*10ee*/ 	.short	(.L_49 - .L_48)


	//   ....[0]....
.L_48:
        /*10f0*/ 	.word	0x00003da0


	//   ....[1]....
        /*10f4*/ 	.word	0x000042a0


	//   ....[2]....
        /*10f8*/ 	.word	0x00004300


	//   ....[3]....
        /*10fc*/ 	.word	0x000055a0


	//   ....[4]....
        /*1100*/ 	.word	0x00006550


	//   ....[5]....
        /*1104*/ 	.word	0x00006590


	//   ....[6]....
        /*1108*/ 	.word	0x00008980


	//   ....[7]....
        /*110c*/ 	.word	0x00008a00


	//   ....[8]....
        /*1110*/ 	.word	0x00008a30


	//   ....[9]....
        /*1114*/ 	.word	0x00008aa0


	//----- nvinfo : EIATTR_MAX_THREADS
	.align		4
.L_49:
        /*1118*/ 	.byte	0x04, 0x05
        /*111a*/ 	.short	(.L_51 - .L_50)
.L_50:
        /*111c*/ 	.word	0x00000100
        /*1120*/ 	.word	0x00000001
        /*1124*/ 	.word	0x00000001


	//----- nvinfo : EIATTR_CRS_STACK_SIZE
	.align		4
.L_51:
        /*1128*/ 	.byte	0x04, 0x1e
        /*112a*/ 	.short	(.L_53 - .L_52)
.L_52:
        /*112c*/ 	.word	0x00000000


	//----- nvinfo : EIATTR_CBANK_PARAM_SIZE
	.align		4
.L_53:
        /*1130*/ 	.byte	0x03, 0x19
        /*1132*/ 	.short	0x0800


	//----- nvinfo : EIATTR_PARAM_CBANK
	.align		4
        /*1134*/ 	.byte	0x04, 0x0a
        /*1136*/ 	.short	(.L_55 - .L_54)
	.align		4
.L_54:
        /*1138*/ 	.word	index@(.nv.constant0._ZN7cutlass13device_kernelINS_4gemm6kernel13GemmUniversalIN4cute5tupleIJiiiiEEENS1_10collective13CollectiveMmaINS1_35MainloopSm100TmaUmmaWarpSpecializedILi35ELi2ELi4ENS5_IJNS4_1CILi2EEENSA_ILi1EEESC_EEEEENS5_IJNSA_ILi128EEENSA_ILi64EEENSA_ILi32EEEEEENS_6half_tENS5_IJlSC_lEEESJ_SK_NS4_8TiledMMAINS4_8MMA_AtomIJNS4_26SM100_MMA_F16BF16_2x1SM_SSISJ_SJ_fLi128ELi64ELNS4_4UMMA5MajorE0ELSP_0ELNSO_7ScaleInE0ELSQ_0EEEEEENS4_6LayoutINS5_IJSC_SC_SC_EEENS5_IJNSA_ILi0EEESV_SV_EEEEENS5_IJNS4_10UnderscoreESY_SY_EEEEENS4_18SM100_TMA_2SM_LOADENS4_14ComposedLayoutINS4_7SwizzleILi2ELi4ELi3EEENS4_18smem_ptr_flag_bitsILi16EEENST_INS5_IJNSA_ILi8EEESH_EEENS5_IJSH_SC_EEEEEEEvNS4_8identityES11_S1B_vS1C_EENS_8epilogue10collective18CollectiveEpilogueINS1E_23Sm100TmaWarpSpecializedILi3ELi2ELi16ELb1ELb0EEEJNS5_IJSG_SG_SH_EEENS5_IJNST_ISG_SC_EENST_INS5_IJNSA_ILi16EEESB_EEENS5_IJSC_SH_EEEEEEEESJ_SK_SJ_SK_NS1E_6fusion15FusionCallbacksIS1I_NS1Q_17LinearCombinationISJ_fSJ_fLNS_15FloatRoundStyleE2EEES1J_S1P_JEEENS4_5SM1004TMEM4LOAD26SM100_TMEM_LOAD_32dp32b16xENS4_13SM90_TMA_LOADENS12_INS13_ILi1ELi4ELi3EEES16_NST_INS5_IJS17_S1L_EEENS5_IJS1L_SC_EEEEEEENS4_39AutoVectorizingCopyWithAssumedAlignmentILi128EEENS4_14SM90_TMA_STOREES25_S27_S27_EEEvvEEEEvNT_6ParamsE)
        /*113c*/ 	.short	0x0380
        /*113e*/ 	.short	0x0800


	//----- nvinfo : EIATTR_SW_WAR
	.align		4
.L_55:
        /*1140*/ 	.byte	0x04, 0x36
        /*1142*/ 	.short	(.L_57 - .L_56)
.L_56:
        /*1144*/ 	.word	0x00000008
.L_57:


//--------------------- .nv.callgraph             --------------------------
	.section	.nv.callgraph,"",@"SHT_CUDA_CALLGRAPH"
	.align	4
	.sectionentsize	8
	.align		4
        /*0000*/ 	.word	0x00000000
	.align		4
        /*0004*/ 	.word	0xffffffff
	.align		4
        /*0008*/ 	.word	index@(_ZN7cutlass13device_kernelINS_4gemm6kernel13GemmUniversalIN4cute5tupleIJiiiiEEENS1_10collective13CollectiveMmaINS1_35MainloopSm100TmaUmmaWarpSpecializedILi35ELi2ELi4ENS5_IJNS4_1CILi2EEENSA_ILi1EEESC_EEEEENS5_IJNSA_ILi128EEENSA_ILi64EEENSA_ILi32EEEEEENS_6half_tENS5_IJlSC_lEEESJ_SK_NS4_8TiledMMAINS4_8MMA_AtomIJNS4_26SM100_MMA_F16BF16_2x1SM_SSISJ_SJ_fLi128ELi64ELNS4_4UMMA5MajorE0ELSP_0ELNSO_7ScaleInE0ELSQ_0EEEEEENS4_6LayoutINS5_IJSC_SC_SC_EEENS5_IJNSA_ILi0EEESV_SV_EEEEENS5_IJNS4_10UnderscoreESY_SY_EEEEENS4_18SM100_TMA_2SM_LOADENS4_14ComposedLayoutINS4_7SwizzleILi2ELi4ELi3EEENS4_18smem_ptr_flag_bitsILi16EEENST_INS5_IJNSA_ILi8EEESH_EEENS5_IJSH_SC_EEEEEEEvNS4_8identityES11_S1B_vS1C_EENS_8epilogue10collective18CollectiveEpilogueINS1E_23Sm100TmaWarpSpecializedILi3ELi2ELi16ELb1ELb0EEEJNS5_IJSG_SG_SH_EEENS5_IJNST_ISG_SC_EENST_INS5_IJNSA_ILi16EEESB_EEENS5_IJSC_SH_EEEEEEEESJ_SK_SJ_SK_NS1E_6fusion15FusionCallbacksIS1I_NS1Q_17LinearCombinationISJ_fSJ_fLNS_15FloatRoundStyleE2EEES1J_S1P_JEEENS4_5SM1004TMEM4LOAD26SM100_TMEM_LOAD_32dp32b16xENS4_13SM90_TMA_LOADENS12_INS13_ILi1ELi4ELi3EEES16_NST_INS5_IJS17_S1L_EEENS5_IJS1L_SC_EEEEEEENS4_39AutoVectorizingCopyWithAssumedAlignmentILi128EEENS4_14SM90_TMA_STOREES25_S27_S27_EEEvvEEEEvNT_6ParamsE)
	.align		4
        /*000c*/ 	.word	index@(__assertfail)
	.align		4
        /*0010*/ 	.word	0x00000000
	.align		4
        /*0014*/ 	.word	0xfffffffe
	.align		4
        /*0018*/ 	.word	0x00000000
	.align		4
        /*001c*/ 	.word	0xfffffffd
	.align		4
        /*0020*/ 	.word	0x00000000
	.align		4
        /*0024*/ 	.word	0xfffffffc


//--------------------- .nv.constant4             --------------------------
	.section	.nv.constant4,"a",@progbits
	.align	8
	.align		8
.nv.constant4:
        /*0000*/ 	.dword	__assertfail
	.align		8
        /*0008*/ 	.dword	__unnamed_1
	.align		8
        /*0010*/ 	.dword	__unnamed_2
	.align		8
        /*0018*/ 	.dword	_ZN39_INTERNAL_a85ad95a_4_k_cu_8f3dcf04_67884cuda3std3__45__cpo5beginE
	.align		8
        /*0020*/ 	.dword	_ZN39_INTERNAL_a85ad95a_4_k_cu_8f3dcf04_67884cuda3std3__45__cpo3endE
	.align		8
        /*0028*/ 	.dword	_ZN39_INTERNAL_a85ad95a_4_k_cu_8f3dcf04_67884cuda3std3__45__cpo6cbeginE
	.align		8
        /*0030*/ 	.dword	_ZN39_INTERNAL_a85ad95a_4_k_cu_8f3dcf04_67884cuda3std3__45__cpo4cendE
	.align		8
        /*0038*/ 	.dword	_ZN39_INTERNAL_a85ad95a_4_k_cu_8f3dcf04_67884cuda3std3__441_GLOBAL__N__a85ad95a_4_k_cu_8f3dcf04_67886ignoreE
	.align		8
        /*0040*/ 	.dword	_ZN39_INTERNAL_a85ad95a_4_k_cu_8f3dcf04_67884cuda3std3__419piecewise_constructE
	.align		8
        /*0048*/ 	.dword	_ZN39_INTERNAL_a85ad95a_4_k_cu_8f3dcf04_67884cuda3std3__48in_placeE
	.align		8
        /*0050*/ 	.dword	_ZN39_INTERNAL_a85ad95a_4_k_cu_8f3dcf04_67884cuda3std6ranges3__45__cpo4swapE
	.align		8
        /*0058*/ 	.dword	_ZN39_INTERNAL_a85ad95a_4_k_cu_8f3dcf04_67884cuda3std6ranges3__45__cpo9iter_moveE
	.align		8
        /*0060*/ 	.dword	_ZN39_INTERNAL_a85ad95a_4_k_cu_8f3dcf04_67884cute7productE
	.align		8
        /*0068*/ 	.dword	_ZN39_INTERNAL_a85ad95a_4_k_cu_8f3dcf04_67884cute1_E
	.align		8
        /*0070*/ 	.dword	$str$25
	.align		8
        /*0078*/ 	.dword	$str$26
	.align		8
        /*0080*/ 	.dword	$str$27
	.align		8
        /*0088*/ 	.dword	$str$28


//--------------------- .text._ZN7cutlass13device_kernelINS_4gemm6kernel13GemmUniversalIN4cute5tupleIJiiiiEEENS1_10collective13CollectiveMmaINS1_35MainloopSm100TmaUmmaWarpSpecializedILi35ELi2ELi4ENS5_IJNS4_1CILi2EEENSA_ILi1EEESC_EEEEENS5_IJNSA_ILi128EEENSA_ILi64EEENSA_ILi32EEEEEENS_6half_tENS5_IJlSC_lEEESJ_SK_NS4_8TiledMMAINS4_8MMA_AtomIJNS4_26SM100_MMA_F16BF16_2x1SM_SSISJ_SJ_fLi128ELi64ELNS4_4UMMA5MajorE0ELSP_0ELNSO_7ScaleInE0ELSQ_0EEEEEENS4_6LayoutINS5_IJSC_SC_SC_EEENS5_IJNSA_ILi0EEESV_SV_EEEEENS5_IJNS4_10UnderscoreESY_SY_EEEEENS4_18SM100_TMA_2SM_LOADENS4_14ComposedLayoutINS4_7SwizzleILi2ELi4ELi3EEENS4_18smem_ptr_flag_bitsILi16EEENST_INS5_IJNSA_ILi8EEESH_EEENS5_IJSH_SC_EEEEEEEvNS4_8identityES11_S1B_vS1C_EENS_8epilogue10collective18CollectiveEpilogueINS1E_23Sm100TmaWarpSpecializedILi3ELi2ELi16ELb1ELb0EEEJNS5_IJSG_SG_SH_EEENS5_IJNST_ISG_SC_EENST_INS5_IJNSA_ILi16EEESB_EEENS5_IJSC_SH_EEEEEEEESJ_SK_SJ_SK_NS1E_6fusion15FusionCallbacksIS1I_NS1Q_17LinearCombinationISJ_fSJ_fLNS_15FloatRoundStyleE2EEES1J_S1P_JEEENS4_5SM1004TMEM4LOAD26SM100_TMEM_LOAD_32dp32b16xENS4_13SM90_TMA_LOADENS12_INS13_ILi1ELi4ELi3EEES16_NST_INS5_IJS17_S1L_EEENS5_IJS1L_SC_EEEEEEENS4_39AutoVectorizingCopyWithAssumedAlignmentILi128EEENS4_14SM90_TMA_STOREES25_S27_S27_EEEvvEEEEvNT_6ParamsE --------------------------
	.section	.text._ZN7cutlass13device_kernelINS_4gemm6kernel13GemmUniversalIN4cute5tupleIJiiiiEEENS1_10collective13CollectiveMmaINS1_35MainloopSm100TmaUmmaWarpSpecializedILi35ELi2ELi4ENS5_IJNS4_1CILi2EEENSA_ILi1EEESC_EEEEENS5_IJNSA_ILi128EEENSA_ILi64EEENSA_ILi32EEEEEENS_6half_tENS5_IJlSC_lEEESJ_SK_NS4_8TiledMMAINS4_8MMA_AtomIJNS4_26SM100_MMA_F16BF16_2x1SM_SSISJ_SJ_fLi128ELi64ELNS4_4UMMA5MajorE0ELSP_0ELNSO_7ScaleInE0ELSQ_0EEEEEENS4_6LayoutINS5_IJSC_SC_SC_EEENS5_IJNSA_ILi0EEESV_SV_EEEEENS5_IJNS4_10UnderscoreESY_SY_EEEEENS4_18SM100_TMA_2SM_LOADENS4_14ComposedLayoutINS4_7SwizzleILi2ELi4ELi3EEENS4_18smem_ptr_flag_bitsILi16EEENST_INS5_IJNSA_ILi8EEESH_EEENS5_IJSH_SC_EEEEEEEvNS4_8identityES11_S1B_vS1C_EENS_8epilogue10collective18CollectiveEpilogueINS1E_23Sm100TmaWarpSpecializedILi3ELi2ELi16ELb1ELb0EEEJNS5_IJSG_SG_SH_EEENS5_IJNST_ISG_SC_EENST_INS5_IJNSA_ILi16EEESB_EEENS5_IJSC_SH_EEEEEEEESJ_SK_SJ_SK_NS1E_6fusion15FusionCallbacksIS1I_NS1Q_17LinearCombinationISJ_fSJ_fLNS_15FloatRoundStyleE2EEES1J_S1P_JEEENS4_5SM1004TMEM4LOAD26SM100_TMEM_LOAD_32dp32b16xENS4_13SM90_TMA_LOADENS12_INS13_ILi1ELi4ELi3EEES16_NST_INS5_IJS17_S1L_EEENS5_IJS1L_SC_EEEEEEENS4_39AutoVectorizingCopyWithAssumedAlignmentILi128EEENS4_14SM90_TMA_STOREES25_S27_S27_EEEvvEEEEvNT_6ParamsE,"ax",@progbits
	.align	128
.text._ZN7cutlass13device_kernelINS_4gemm6kernel13GemmUniversalIN4cute5tupleIJiiiiEEENS1_10collective13CollectiveMmaINS1_35MainloopSm100TmaUmmaWarpSpecializedILi35ELi2ELi4ENS5_IJNS4_1CILi2EEENSA_ILi1EEESC_EEEEENS5_IJNSA_ILi128EEENSA_ILi64EEENSA_ILi32EEEEEENS_6half_tENS5_IJlSC_lEEESJ_SK_NS4_8TiledMMAINS4_8MMA_AtomIJNS4_26SM100_MMA_F16BF16_2x1SM_SSISJ_SJ_fLi128ELi64ELNS4_4UMMA5MajorE0ELSP_0ELNSO_7ScaleInE0ELSQ_0EEEEEENS4_6LayoutINS5_IJSC_SC_SC_EEENS5_IJNSA_ILi0EEESV_SV_EEEEENS5_IJNS4_10UnderscoreESY_SY_EEEEENS4_18SM100_TMA_2SM_LOADENS4_14ComposedLayoutINS4_7SwizzleILi2ELi4ELi3EEENS4_18smem_ptr_flag_bitsILi16EEENST_INS5_IJNSA_ILi8EEESH_EEENS5_IJSH_SC_EEEEEEEvNS4_8identityES11_S1B_vS1C_EENS_8epilogue10collective18CollectiveEpilogueINS1E_23Sm100TmaWarpSpecializedILi3ELi2ELi16ELb1ELb0EEEJNS5_IJSG_SG_SH_EEENS5_IJNST_ISG_SC_EENST_INS5_IJNSA_ILi16EEESB_EEENS5_IJSC_SH_EEEEEEEESJ_SK_SJ_SK_NS1E_6fusion15FusionCallbacksIS1I_NS1Q_17LinearCombinationISJ_fSJ_fLNS_15FloatRoundStyleE2EEES1J_S1P_JEEENS4_5SM1004TMEM4LOAD26SM100_TMEM_LOAD_32dp32b16xENS4_13SM90_TMA_LOADENS12_INS13_ILi1ELi4ELi3EEES16_NST_INS5_IJS17_S1L_EEENS5_IJS1L_SC_EEEEEEENS4_39AutoVectorizingCopyWithAssumedAlignmentILi128EEENS4_14SM90_TMA_STOREES25_S27_S27_EEEvvEEEEvNT_6ParamsE:
        .type           _ZN7cutlass13device_kernelINS_4gemm6kernel13GemmUniversalIN4cute5tupleIJiiiiEEENS1_10collective13CollectiveMmaINS1_35MainloopSm100TmaUmmaWarpSpecializedILi35ELi2ELi4ENS5_IJNS4_1CILi2EEENSA_ILi1EEESC_EEEEENS5_IJNSA_ILi128EEENSA_ILi64EEENSA_ILi32EEEEEENS_6half_tENS5_IJlSC_lEEESJ_SK_NS4_8TiledMMAINS4_8MMA_AtomIJNS4_26SM100_MMA_F16BF16_2x1SM_SSISJ_SJ_fLi128ELi64ELNS4_4UMMA5MajorE0ELSP_0ELNSO_7ScaleInE0ELSQ_0EEEEEENS4_6LayoutINS5_IJSC_SC_SC_EEENS5_IJNSA_ILi0EEESV_SV_EEEEENS5_IJNS4_10UnderscoreESY_SY_EEEEENS4_18SM100_TMA_2SM_LOADENS4_14ComposedLayoutINS4_7SwizzleILi2ELi4ELi3EEENS4_18smem_ptr_flag_bitsILi16EEENST_INS5_IJNSA_ILi8EEESH_EEENS5_IJSH_SC_EEEEEEEvNS4_8identityES11_S1B_vS1C_EENS_8epilogue10collective18CollectiveEpilogueINS1E_23Sm100TmaWarpSpecializedILi3ELi2ELi16ELb1ELb0EEEJNS5_IJSG_SG_SH_EEENS5_IJNST_ISG_SC_EENST_INS5_IJNSA_ILi16EEESB_EEENS5_IJSC_SH_EEEEEEEESJ_SK_SJ_SK_NS1E_6fusion15FusionCallbacksIS1I_NS1Q_17LinearCombinationISJ_fSJ_fLNS_15FloatRoundStyleE2EEES1J_S1P_JEEENS4_5SM1004TMEM4LOAD26SM100_TMEM_LOAD_32dp32b16xENS4_13SM90_TMA_LOADENS12_INS13_ILi1ELi4ELi3EEES16_NST_INS5_IJS17_S1L_EEENS5_IJS1L_SC_EEEEEEENS4_39AutoVectorizingCopyWithAssumedAlignmentILi128EEENS4_14SM90_TMA_STOREES25_S27_S27_EEEvvEEEEvNT_6ParamsE,@function
        .size           _ZN7cutlass13device_kernelINS_4gemm6kernel13GemmUniversalIN4cute5tupleIJiiiiEEENS1_10collective13CollectiveMmaINS1_35MainloopSm100TmaUmmaWarpSpecializedILi35ELi2ELi4ENS5_IJNS4_1CILi2EEENSA_ILi1EEESC_EEEEENS5_IJNSA_ILi128EEENSA_ILi64EEENSA_ILi32EEEEEENS_6half_tENS5_IJlSC_lEEESJ_SK_NS4_8TiledMMAINS4_8MMA_AtomIJNS4_26SM100_MMA_F16BF16_2x1SM_SSISJ_SJ_fLi128ELi64ELNS4_4UMMA5MajorE0ELSP_0ELNSO_7ScaleInE0ELSQ_0EEEEEENS4_6LayoutINS5_IJSC_SC_SC_EEENS5_IJNSA_ILi0EEESV_SV_EEEEENS5_IJNS4_10UnderscoreESY_SY_EEEEENS4_18SM100_TMA_2SM_LOADENS4_14ComposedLayoutINS4_7SwizzleILi2ELi4ELi3EEENS4_18smem_ptr_flag_bitsILi16EEENST_INS5_IJNSA_ILi8EEESH_EEENS5_IJSH_SC_EEEEEEEvNS4_8identityES11_S1B_vS1C_EENS_8epilogue10collective18CollectiveEpilogueINS1E_23Sm100TmaWarpSpecializedILi3ELi2ELi16ELb1ELb0EEEJNS5_IJSG_SG_SH_EEENS5_IJNST_ISG_SC_EENST_INS5_IJNSA_ILi16EEESB_EEENS5_IJSC_SH_EEEEEEEESJ_SK_SJ_SK_NS1E_6fusion15FusionCallbacksIS1I_NS1Q_17LinearCombinationISJ_fSJ_fLNS_15FloatRoundStyleE2EEES1J_S1P_JEEENS4_5SM1004TMEM4LOAD26SM100_TMEM_LOAD_32dp32b16xENS4_13SM90_TMA_LOADENS12_INS13_ILi1ELi4ELi3EEES16_NST_INS5_IJS17_S1L_EEENS5_IJS1L_SC_EEEEEEENS4_39AutoVectorizingCopyWithAssumedAlignmentILi128EEENS4_14SM90_TMA_STOREES25_S27_S27_EEEvvEEEEvNT_6ParamsE,(.L_x_269 - _ZN7cutlass13device_kernelINS_4gemm6kernel13GemmUniversalIN4cute5tupleIJiiiiEEENS1_10collective13CollectiveMmaINS1_35MainloopSm100TmaUmmaWarpSpecializedILi35ELi2ELi4ENS5_IJNS4_1CILi2EEENSA_ILi1EEESC_EEEEENS5_IJNSA_ILi128EEENSA_ILi64EEENSA_ILi32EEEEEENS_6half_tENS5_IJlSC_lEEESJ_SK_NS4_8TiledMMAINS4_8MMA_AtomIJNS4_26SM100_MMA_F16BF16_2x1SM_SSISJ_SJ_fLi128ELi64ELNS4_4UMMA5MajorE0ELSP_0ELNSO_7ScaleInE0ELSQ_0EEEEEENS4_6LayoutINS5_IJSC_SC_SC_EEENS5_IJNSA_ILi0EEESV_SV_EEEEENS5_IJNS4_10UnderscoreESY_SY_EEEEENS4_18SM100_TMA_2SM_LOADENS4_14ComposedLayoutINS4_7SwizzleILi2ELi4ELi3EEENS4_18smem_ptr_flag_bitsILi16EEENST_INS5_IJNSA_ILi8EEESH_EEENS5_IJSH_SC_EEEEEEEvNS4_8identityES11_S1B_vS1C_EENS_8epilogue10collective18CollectiveEpilogueINS1E_23Sm100TmaWarpSpecializedILi3ELi2ELi16ELb1ELb0EEEJNS5_IJSG_SG_SH_EEENS5_IJNST_ISG_SC_EENST_INS5_IJNSA_ILi16EEESB_EEENS5_IJSC_SH_EEEEEEEESJ_SK_SJ_SK_NS1E_6fusion15FusionCallbacksIS1I_NS1Q_17LinearCombinationISJ_fSJ_fLNS_15FloatRoundStyleE2EEES1J_S1P_JEEENS4_5SM1004TMEM4LOAD26SM100_TMEM_LOAD_32dp32b16xENS4_13SM90_TMA_LOADENS12_INS13_ILi1ELi4ELi3EEES16_NST_INS5_IJS17_S1L_EEENS5_IJS1L_SC_EEEEEEENS4_39AutoVectorizingCopyWithAssumedAlignmentILi128EEENS4_14SM90_TMA_STOREES25_S27_S27_EEEvvEEEEvNT_6ParamsE)
        .other          _ZN7cutlass13device_kernelINS_4gemm6kernel13GemmUniversalIN4cute5tupleIJiiiiEEENS1_10collective13CollectiveMmaINS1_35MainloopSm100TmaUmmaWarpSpecializedILi35ELi2ELi4ENS5_IJNS4_1CILi2EEENSA_ILi1EEESC_EEEEENS5_IJNSA_ILi128EEENSA_ILi64EEENSA_ILi32EEEEEENS_6half_tENS5_IJlSC_lEEESJ_SK_NS4_8TiledMMAINS4_8MMA_AtomIJNS4_26SM100_MMA_F16BF16_2x1SM_SSISJ_SJ_fLi128ELi64ELNS4_4UMMA5MajorE0ELSP_0ELNSO_7ScaleInE0ELSQ_0EEEEEENS4_6LayoutINS5_IJSC_SC_SC_EEENS5_IJNSA_ILi0EEESV_SV_EEEEENS5_IJNS4_10UnderscoreESY_SY_EEEEENS4_18SM100_TMA_2SM_LOADENS4_14ComposedLayoutINS4_7SwizzleILi2ELi4ELi3EEENS4_18smem_ptr_flag_bitsILi16EEENST_INS5_IJNSA_ILi8EEESH_EEENS5_IJSH_SC_EEEEEEEvNS4_8identityES11_S1B_vS1C_EENS_8epilogue10collective18CollectiveEpilogueINS1E_23Sm100TmaWarpSpecializedILi3ELi2ELi16ELb1ELb0EEEJNS5_IJSG_SG_SH_EEENS5_IJNST_ISG_SC_EENST_INS5_IJNSA_ILi16EEESB_EEENS5_IJSC_SH_EEEEEEEESJ_SK_SJ_SK_NS1E_6fusion15FusionCallbacksIS1I_NS1Q_17LinearCombinationISJ_fSJ_fLNS_15FloatRoundStyleE2EEES1J_S1P_JEEENS4_5SM1004TMEM4LOAD26SM100_TMEM_LOAD_32dp32b16xENS4_13SM90_TMA_LOADENS12_INS13_ILi1ELi4ELi3EEES16_NST_INS5_IJS17_S1L_EEENS5_IJS1L_SC_EEEEEEENS4_39AutoVectorizingCopyWithAssumedAlignmentILi128EEENS4_14SM90_TMA_STOREES25_S27_S27_EEEvvEEEEvNT_6ParamsE,@"STO_CUDA_ENTRY STV_DEFAULT"
_ZN7cutlass13device_kernelINS_4gemm6kernel13GemmUniversalIN4cute5tupleIJiiiiEEENS1_10collective13CollectiveMmaINS1_35MainloopSm100TmaUmmaWarpSpecializedILi35ELi2ELi4ENS5_IJNS4_1CILi2EEENSA_ILi1EEESC_EEEEENS5_IJNSA_ILi128EEENSA_ILi64EEENSA_ILi32EEEEEENS_6half_tENS5_IJlSC_lEEESJ_SK_NS4_8TiledMMAINS4_8MMA_AtomIJNS4_26SM100_MMA_F16BF16_2x1SM_SSISJ_SJ_fLi128ELi64ELNS4_4UMMA5MajorE0ELSP_0ELNSO_7ScaleInE0ELSQ_0EEEEEENS4_6LayoutINS5_IJSC_SC_SC_EEENS5_IJNSA_ILi0EEESV_SV_EEEEENS5_IJNS4_10UnderscoreESY_SY_EEEEENS4_18SM100_TMA_2SM_LOADENS4_14ComposedLayoutINS4_7SwizzleILi2ELi4ELi3EEENS4_18smem_ptr_flag_bitsILi16EEENST_INS5_IJNSA_ILi8EEESH_EEENS5_IJSH_SC_EEEEEEEvNS4_8identityES11_S1B_vS1C_EENS_8epilogue10collective18CollectiveEpilogueINS1E_23Sm100TmaWarpSpecializedILi3ELi2ELi16ELb1ELb0EEEJNS5_IJSG_SG_SH_EEENS5_IJNST_ISG_SC_EENST_INS5_IJNSA_ILi16EEESB_EEENS5_IJSC_SH_EEEEEEEESJ_SK_SJ_SK_NS1E_6fusion15FusionCallbacksIS1I_NS1Q_17LinearCombinationISJ_fSJ_fLNS_15FloatRoundStyleE2EEES1J_S1P_JEEENS4_5SM1004TMEM4LOAD26SM100_TMEM_LOAD_32dp32b16xENS4_13SM90_TMA_LOADENS12_INS13_ILi1ELi4ELi3EEES16_NST_INS5_IJS17_S1L_EEENS5_IJS1L_SC_EEEEEEENS4_39AutoVectorizingCopyWithAssumedAlignmentILi128EEENS4_14SM90_TMA_STOREES25_S27_S27_EEEvvEEEEvNT_6ParamsE:
[----:B------:R-:W1:Y:S01]  /*0000*/  LDC R1, c[0x0][0x37c] ;  /* 0x0000df00ff017b82 */ /* 0x000e620000000800 */
[----:B------:R-:W2:Y:S01]  /*0010*/  S2R R74, SR_TID.X ;  /* 0x00000000004a7919 */ /* 0x000ea20000002100 */
[----:B------:R-:W3:Y:S06]  /*0020*/  LDCU.64 UR6, c[0x0][0x890] ;  /* 0x00011200ff0677ac */ /* 0x000eec0008000a00 */
[----:B------:R-:W4:Y:S01]  /*0030*/  S2UR UR37, SR_CgaCtaId ;  /* 0x00000000002579c3 */ /* 0x000f220000008800 */
[----:B------:R-:W-:Y:S02]  /*0040*/  PRMT R59, RZ, 0x7610, R59 ;  /* 0x00007610ff3b7816 */ /* 0x000fe4000000003b */
[----:B------:R-:W-:Y:S01]  /*0050*/  ELECT P1, URZ, PT ;  /* 0x0000000000ff782f */ /* 0x000fe20003820000 */
[----:B------:R-:W1:Y:S01]  /*0060*/  LDCU.64 UR46, c[0x0][0x358] ;  /* 0x00006b00ff2e77ac */ /* 0x000e620008000a00 */
[----:B---3--:R-:W-:-:S04]  /*0070*/  UISETP.NE.U32.AND UP0, UPT, UR6, URZ, UPT ;  /* 0x000000ff0600728c */ /* 0x008fc8000bf05070 */
[----:B------:R-:W-:Y:S02]  /*0080*/  UISETP.NE.AND.EX UP0, UPT, UR7, URZ, UPT, UP0 ;  /* 0x000000ff0700728c */ /* 0x000fe4000bf05300 */
[----:B----4-:R-:W-:Y:S02]  /*0090*/  ULOP3.LUT UR5, UR37, 0x1, URZ, 0xc0, !UPT ;  /* 0x0000000125057892 */ /* 0x010fe4000f8ec0ff */
[----:B------:R-:W-:Y:S01]  /*00a0*/  ULOP3.LUT UR4, UR37, 0x1, URZ, 0x3c, !UPT ;  /* 0x0000000125047892 */ /* 0x000fe2000f8e3cff */
[----:B--2---:R-:W-:-:S05]  /*00b0*/  SHF.R.U32.HI R70, RZ, 0x5, R74 ;  /* 0x00000005ff467819 */ /* 0x004fca000001164a */
[----:B------:R-:W2:Y:S02]  /*00c0*/  SHFL.IDX PT, R0, R70, RZ, 0x1f ;  /* 0x00001fff46007589 */ /* 0x000ea400000e0000 */
[----:B--2---:R-:W-:Y:S01]  /*00d0*/  R2UR UR10, R0 ;  /* 0x00000000000a72ca */ /* 0x004fe200000e0000 */
[----:B-1----:R-:W-:-:S14]  /*00e0*/  BRA.U UP0, `(.L_x_0) ;  /* 0x00000001002c7547 */ /* 0x002fdc000b800000 */
[----:B------:R-:W1:Y:S02]  /*00f0*/  LDCU.64 UR8, c[0x0][0x888] ;  /* 0x00011100ff0877ac */ /* 0x000e640008000a00 */
[----:B-1----:R-:W-:-:S04]  /*0100*/  UISETP.NE.U32.AND UP0, UPT, UR8, URZ, UPT ;  /* 0x000000ff0800728c */ /* 0x002fc8000bf05070 */
[----:B------:R-:W-:-:S09]  /*0110*/  UISETP.NE.AND.EX UP0, UPT, UR9, URZ, UPT, UP0 ;  /* 0x000000ff0900728c */ /* 0x000fd2000bf05300 */
[----:B------:R-:W-:Y:S05]  /*0120*/  BRA.U !UP0, `(.L_x_1) ;  /* 0x0000000108107547 */ /* 0x000fea000b800000 */
[----:B------:R-:W1:Y:S02]  /*0130*/  LDC.64 R2, c[0x0][0x888] ;  /* 0x00022200ff027b82 */ /* 0x000e640000000a00 */
[----:B-1----:R1:W5:Y:S01]  /*0140*/  LDG.E R35, desc[UR46][R2.64] ;  /* 0x0000002e02237981 */ /* 0x002362000c1e1900 */
[----:B------:R-:W-:Y:S01]  /*0150*/  HFMA2 R59, -RZ, RZ, 0, 5.9604644775390625e-08 ;  /* 0x00000001ff3b7431 */ /* 0x000fe200000001ff */
[----:B------:R-:W-:Y:S05]  /*0160*/  BRA `(.L_x_0) ;  /* 0x00000000000c7947 */ /* 0x000fea0003800000 */
.L_x_1:
[----:B------:R-:W1:Y:S01]  /*0170*/  LDCU UR8, c[0x0][0x880] ;  /* 0x00011000ff0877ac */ /* 0x000e620008000800 */
[----:B------:R-:W-:Y:S01]  /*0180*/  HFMA2 R59, -RZ, RZ, 0, 5.9604644775390625e-08 ;  /* 0x00000001ff3b7431 */ /* 0x000fe200000001ff */
[----:B-1----:R-:W-:-:S07]  /*0190*/  MOV R35, UR8 ;  /* 0x0000000800237c02 */ /* 0x002fce0008000f00 */
.L_x_0:
[----:B------:R-:W2:Y:S02]  /*01a0*/  LDCU.64 UR8, c[0x0][0x8b0] ;  /* 0x00011600ff0877ac */ /* 0x000ea40008000a00 */
[----:B--2---:R-:W-:-:S04]  /*01b0*/  UISETP.NE.U32.AND UP0, UPT, UR8, URZ, UPT ;  /* 0x000000ff0800728c */ /* 0x004fc8000bf05070 */
[----:B------:R-:W-:-:S09]  /*01c0*/  UISETP.NE.AND.EX UP0, UPT, UR9, URZ, UPT, UP0 ;  /* 0x000000ff0900728c */ /* 0x000fd2000bf05300 */
[----:B------:R-:W-:Y:S05]  /*01d0*/  BRA.U UP0, `(.L_x_2) ;  /* 0x0000000100247547 */ /* 0x000fea000b800000 */
[----:B------:R-:W2:Y:S02]  /*01e0*/  LDCU.64 UR8, c[0x0][0x8a8] ;  /* 0x00011500ff0877ac */ /* 0x000ea40008000a00 */
[----:B--2---:R-:W-:-:S04]  /*01f0*/  UISETP.NE.U32.AND UP0, UPT, UR8, URZ, UPT ;  /* 0x000000ff0800728c */ /* 0x004fc8000bf05070 */
[----:B------:R-:W-:-:S09]  /*0200*/  UISETP.NE.AND.EX UP0, UPT, UR9, URZ, UPT, UP0 ;  /* 0x000000ff0900728c */ /* 0x000fd2000bf05300 */
[----:B------:R-:W-:Y:S05]  /*0210*/  BRA.U !UP0, `(.L_x_3) ;  /* 0x00000001080c7547 */ /* 0x000fea000b800000 */
[----:B------:R-:W2:Y:S02]  /*0220*/  LDC.64 R32, c[0x0][0x8a8] ;  /* 0x00022a00ff207b82 */ /* 0x000ea40000000a00 */
[----:B--2---:R2:W5:Y:S01]  /*0230*/  LDG.E R32, desc[UR46][R32.64] ;  /* 0x0000002e20207981 */ /* 0x004562000c1e1900 */
[----:B------:R-:W-:Y:S05]  /*0240*/  BRA `(.L_x_2) ;  /* 0x0000000000087947 */ /* 0x000fea0003800000 */
.L_x_3:
[----:B------:R-:W2:Y:S02]  /*0250*/  LDCU UR8, c[0x0][0x8a0] ;  /* 0x00011400ff0877ac */ /* 0x000ea40008000800 */
[----:B--2---:R-:W-:Y:S02]  /*0260*/  MOV R32, UR8 ;  /* 0x0000000800207c02 */ /* 0x004fe40008000f00 */
.L_x_2:
[----:B------:R-:W-:Y:S01]  /*0270*/  IMAD.U32 R0, RZ, RZ, UR10 ;  /* 0x0000000aff007e24 */ /* 0x000fe2000f8e00ff */
[----:B------:R-:W-:Y:S04]  /*0280*/  BSSY.RECONVERGENT B0, `(.L_x_4) ;  /* 0x000000c000007945 */ /* 0x000fe80003800200 */
[C---:B------:R-:W-:Y:S02]  /*0290*/  ISETP.NE.OR P2, PT, R0.reuse, 0x1, !P1 ;  /* 0x000000010000780c */ /* 0x040fe40004f45670 */
[----:B------:R-:W-:-:S11]  /*02a0*/  ISETP.NE.OR P0, PT, R0, 0x3, !P1 ;  /* 0x000000030000780c */ /* 0x000fd60004f05670 */
[----:B------:R-:W-:Y:S05]  /*02b0*/  @P2 BRA `(.L_x_5) ;  /* 0x0000000000202947 */ /* 0x000fea0003800000 */
[----:B------:R-:W3:Y:S02]  /*02c0*/  LDCU.64 UR8, c[0x0][0x348] ;  /* 0x00006900ff0877ac */ /* 0x000ee40008000a00 */
[----:B---3--:R-:W-:Y:S02]  /*02d0*/  UIADD3 UR12, UP1, UPT, UR8, 0x80, URZ ;  /* 0x00000080080c7890 */ /* 0x008fe4000ff3e0ff */
[----:B------:R-:W-:Y:S02]  /*02e0*/  UIADD3 UR8, UP0, UPT, UR8, 0x180, URZ ;  /* 0x0000018008087890 */ /* 0x000fe4000ff1e0ff */
[----:B------:R-:W-:Y:S02]  /*02f0*/  UIADD3.X UR13, UPT, UPT, URZ, UR9, URZ, UP1, !UPT ;  /* 0x00000009ff0d7290 */ /* 0x000fe40008ffe4ff */
[----:B------:R-:W-:-:S07]  /*0300*/  UIADD3.X UR9, UPT, UPT, URZ, UR9, URZ, UP0, !UPT ;  /* 0x00000009ff097290 */ /* 0x000fce00087fe4ff */
[----:B------:R3:W-:Y:S02]  /*0310*/  UTMACCTL.PF [UR12] ;  /* 0x000000000c0079b9 */ /* 0x0007e40008040000 */
[----:B------:R3:W-:Y:S02]  /*0320*/  UTMACCTL.PF [UR8] ;  /* 0x00000000080079b9 */ /* 0x0007e40008040000 */
[----:B---3--:R-:W-:Y:S01]  /*0330*/  NOP ;  /* 0x0000000000007918 */ /* 0x008fe20000000000 */
.L_x_5:
[----:B------:R-:W-:Y:S05]  /*0340*/  BSYNC.RECONVERGENT B0 ;  /* 0x0000000000007941 */ /* 0x000fea0003800200 */
.L_x_4:
[----:B------:R-:W-:Y:S04]  /*0350*/  BSSY.RECONVERGENT B0, `(.L_x_6) ;  /* 0x000000a000007945 */ /* 0x000fe80003800200 */
        /* <DEDUP_REMOVED lines=9> */
.L_x_7:
[----:B------:R-:W-:Y:S05]  /*03f0*/  BSYNC.RECONVERGENT B0 ;  /* 0x0000000000007941 */ /* 0x000fea0003800200 */
.L_x_6:
[----:B------:R-:W3:Y:S01]  /*0400*/  LDCU.64 UR8, c[0x0][0x888] ;  /* 0x00011100ff0877ac */ /* 0x000ee20008000a00 */
[----:B------:R-:W-:Y:S02]  /*0410*/  UISETP.EQ.U32.AND UP1, UPT, UR6, URZ, UPT ;  /* 0x000000ff0600728c */ /* 0x000fe4000bf22070 */
[----:B------:R-:W-:Y:S02]  /*0420*/  UPLOP3.LUT UP5, UPT, UPT, UPT, UPT, 0x80, 0x8 ;  /* 0x000000000008789c */ /* 0x000fe40003faf070 */
[----:B---3--:R-:W-:-:S04]  /*0430*/  UISETP.NE.U32.AND UP0, UPT, UR8, URZ, UPT ;  /* 0x000000ff0800728c */ /* 0x008fc8000bf05070 */
[----:B------:R-:W-:-:S04]  /*0440*/  UISETP.NE.AND.EX UP0, UPT, UR9, URZ, UPT, UP0 ;  /* 0x000000ff0900728c */ /* 0x000fc8000bf05300 */
[----:B------:R-:W-:-:S04]  /*0450*/  UISETP.EQ.OR.EX UP2, UPT, UR7, URZ, !UP0, UP1 ;  /* 0x000000ff0700728c */ /* 0x000fc8000c742710 */
[----:B------:R-:W-:-:S05]  /*0460*/  UP2UR UR53, UPR, URZ, 0x4 ;  /* 0x00000004ff357883 */ /* 0x000fca0008000000 */
[----:B------:R-:W-:Y:S07]  /*0470*/  BRA.U !UP2, `(.L_x_8) ;  /* 0x000000010a207547 */ /* 0x000fee000b800000 */
[----:B------:R-:W-:Y:S01]  /*0480*/  UISETP.NE.U32.AND UP2, UPT, UR6, URZ, UPT ;  /* 0x000000ff0600728c */ /* 0x000fe2000bf45070 */
[----:B-----5:R-:W-:Y:S01]  /*0490*/  FSETP.NEU.AND P0, PT, R35, RZ, PT ;  /* 0x000000ff2300720b */ /* 0x020fe20003f0d000 */
[----:B------:R-:W-:Y:S02]  /*04a0*/  USEL UR6, URZ, 0xffffffff, UP0 ;  /* 0xffffffffff067887 */ /* 0x000fe40008000000 */
[----:B------:R-:W-:-:S10]  /*04b0*/  UISETP.NE.AND.EX UP2, UPT, UR7, URZ, UPT, UP2 ;  /* 0x000000ff0700728c */ /* 0x000fd4000bf45320 */
[----:B------:R-:W-:Y:S01]  /*04c0*/  VOTEU.ANY UP1, P0 ;  /* 0x0000000000ff7886 */ /* 0x000fe20000020100 */
[----:B------:R-:W-:-:S04]  /*04d0*/  @!UP2 USEL UR6, URZ, 0xffffffff, UP1 ;  /* 0xffffffffff06a887 */ /* 0x000fc80008800000 */
[----:B------:R-:W-:-:S04]  /*04e0*/  ULOP3.LUT UR6, UR6, 0x1, URZ, 0xc0, !UPT ;  /* 0x0000000106067892 */ /* 0x000fc8000f8ec0ff */
[----:B------:R-:W-:-:S11]  /*04f0*/  UISETP.NE.U32.AND UP5, UPT, UR6, 0x1, UPT ;  /* 0x000000010600788c */ /* 0x000fd6000bfa5070 */
.L_x_8:
[----:B------:R-:W3:Y:S01]  /*0500*/  SHFL.IDX PT, R0, R70, RZ, 0x1f ;  /* 0x00001fff46007589 */ /* 0x000ee200000e0000 */
[----:B------:R-:W-:-:S04]  /*0510*/  UISETP.NE.AND UP1, UPT, UR10, 0x2, UPT ;  /* 0x000000020a00788c */ /* 0x000fc8000bf25270 */
[----:B------:R-:W-:Y:S02]  /*0520*/  UISETP.EQ.AND UP2, UPT, UR5, URZ, !UP1 ;  /* 0x000000ff0500728c */ /* 0x000fe4000cf42270 */
[----:B------:R-:W-:-:S04]  /*0530*/  USEL UR6, URZ, 0x1, UP1 ;  /* 0x00000001ff067887 */ /* 0x000fc80008800000 */
[----:B------:R-:W-:Y:S02]  /*0540*/  PLOP3.LUT P5, PT, P1, PT, UP2, 0x80, 0x8 ;  /* 0x000000000008781c */ /* 0x000fe40000faf028 */
[----:B---3--:R-:W-:-:S13]  /*0550*/  ISETP.NE.AND P0, PT, R0, RZ, PT ;  /* 0x000000ff0000720c */ /* 0x008fda0003f05270 */
[----:B------:R-:W-:Y:S05]  /*0560*/  @P0 BRA `(.L_x_9) ;  /* 0x0000000400480947 */ /* 0x000fea0003800000 */
[----:B------:R-:W-:Y:S01]  /*0570*/  ELECT P0, URZ, PT ;  /* 0x0000000000ff782f */ /* 0x000fe20003800000 */
[----:B------:R-:W-:-:S12]  /*0580*/  BSSY.RECONVERGENT B0, `(.L_x_9) ;  /* 0x0000050000007945 */ /* 0x000fd80003800200 */
[----:B------:R-:W-:Y:S05]  /*0590*/  @!P0 BRA `(.L_x_10) ;  /* 0x0000000400388947 */ /* 0x000fea0003800000 */
[----:B------:R-:W-:Y:S01]  /*05a0*/  UMOV UR8, 0x400 ;  /* 0x0000040000087882 */ /* 0x000fe20000000000 */
[----:B------:R-:W-:Y:S01]  /*05b0*/  UMOV UR7, 0x1 ;  /* 0x0000000100077882 */ /* 0x000fe20000000000 */
[----:B------:R-:W-:Y:S02]  /*05c0*/  ULEA UR8, UR37, UR8, 0x18 ;  /* 0x0000000825087291 */ /* 0x000fe4000f8ec0ff */
[----:B------:R-:W-:-:S04]  /*05d0*/  UIADD3 UR12, UPT, UPT, -UR7, 0x100000, URZ ;  /* 0x00100000070c7890 */ /* 0x000fc8000fffe1ff */
[----:B------:R-:W-:Y:S02]  /*05e0*/  USHF.L.U32 UR13, UR12, 0xb, URZ ;  /* 0x0000000b0c0d7899 */ /* 0x000fe400080006ff */
[----:B------:R-:W-:Y:S01]  /*05f0*/  USHF.L.U32 UR12, UR12, 0x1, URZ ;  /* 0x000000010c0c7899 */ /* 0x000fe200080006ff */
[----:B------:R-:W3:Y:S11]  /*0600*/  FENCE.VIEW.ASYNC.S ;  /* 0x00000000000073c6 */ /* 0x000ef60000000000 */
[----:B---3--:R3:W4:Y:S01]  /*0610*/  SYNCS.EXCH.64 URZ, [UR8], UR12 ;  /* 0x0000000c08ff75b2 */ /* 0x0087220008000100 */
[----:B------:R3:W1:Y:S01]  /*0620*/  SYNCS.EXCH.64 URZ, [UR8+0x118], UR12 ;  /* 0x0001180c08ff75b2 */ /* 0x0006620008000100 */
        /* <DEDUP_REMOVED lines=67> */
[----:B------:R3:W1:Y:S02]  /*0a60*/  SYNCS.EXCH.64 URZ, [UR8+0x228], UR12 ;  /* 0x0002280c08ff75b2 */ /* 0x0006640008000100 */
[----:B---34-:R-:W-:Y:S01]  /*0a70*/  NOP ;  /* 0x0000000000007918 */ /* 0x018fe20000000000 */
.L_x_10:
[----:B------:R-:W-:Y:S05]  /*0a80*/  BSYNC.RECONVERGENT B0 ;  /* 0x0000000000007941 */ /* 0x000fea0003800200 */
.L_x_9:
[----:B------:R-:W3:Y:S01]  /*0a90*/  SHFL.IDX PT, R0, R70, RZ, 0x1f ;  /* 0x00001fff46007589 */ /* 0x000ee200000e0000 */
[----:B------:R-:W-:Y:S01]  /*0aa0*/  NOP ;  /* 0x0000000000007918 */ /* 0x000fe20000000000 */
[----:B---3--:R-:W-:-:S13]  /*0ab0*/  ISETP.NE.AND P0, PT, R0, 0x1, PT ;  /* 0x000000010000780c */ /* 0x008fda0003f05270 */
[----:B------:R-:W-:Y:S05]  /*0ac0*/  @P0 BRA `(.L_x_11) ;  /* 0x00000000004c0947 */ /* 0x000fea0003800000 */
[----:B------:R-:W-:Y:S01]  /*0ad0*/  UMOV UR9, 0x400 ;  /* 0x0000040000097882 */ /* 0x000fe20000000000 */
[----:B------:R-:W-:Y:S01]  /*0ae0*/  UMOV UR8, 0x20 ;  /* 0x0000002000087882 */ /* 0x000fe20000000000 */
[----:B------:R-:W-:Y:S01]  /*0af0*/  UMOV UR7, 0x80 ;  /* 0x0000008000077882 */ /* 0x000fe20000000000 */
[----:B------:R-:W-:Y:S02]  /*0b00*/  ULEA UR9, UR37, UR9, 0x18 ;  /* 0x0000000925097291 */ /* 0x000fe4000f8ec0ff */
[----:B------:R-:W-:-:S04]  /*0b10*/  UIADD3 UR12, UPT, UPT, -UR8, 0x100000, URZ ;  /* 0x00100000080c7890 */ /* 0x000fc8000fffe1ff */
[----:B------:R-:W-:Y:S02]  /*0b20*/  USHF.L.U32 UR13, UR12, 0xb, URZ ;  /* 0x0000000b0c0d7899 */ /* 0x000fe400080006ff */
[----:B------:R-:W-:Y:S02]  /*0b30*/  USHF.L.U32 UR12, UR12, 0x1, URZ ;  /* 0x000000010c0c7899 */ /* 0x000fe400080006ff */
[----:B------:R-:W-:-:S04]  /*0b40*/  UIADD3 UR14, UPT, UPT, -UR7, 0x100000, URZ ;  /* 0x00100000070e7890 */ /* 0x000fc8000fffe1ff */
[----:B------:R-:W-:Y:S02]  /*0b50*/  USHF.L.U32 UR15, UR14, 0xb, URZ ;  /* 0x0000000b0e0f7899 */ /* 0x000fe400080006ff */
[----:B------:R-:W-:Y:S01]  /*0b60*/  USHF.L.U32 UR14, UR14, 0x1, URZ ;  /* 0x000000010e0e7899 */ /* 0x000fe200080006ff */
[----:B------:R-:W-:Y:S01]  /*0b70*/  ELECT P0, URZ, PT ;  /* 0x0000000000ff782f */ /* 0x000fe20003800000 */
[----:B------:R-:W3:Y:S02]  /*0b80*/  FENCE.VIEW.ASYNC.S ;  /* 0x00000000000073c6 */ /* 0x000ee40000000000 */
[----:B---3--:R3:W4:Y:S08]  /*0b90*/  SYNCS.EXCH.64 URZ, [UR9+0x230], UR12 ;  /* 0x0002300c09ff75b2 */ /* 0x0087300008000100 */
[----:B------:R3:W1:Y:S01]  /*0ba0*/  SYNCS.EXCH.64 URZ, [UR9+0x248], UR14 ;  /* 0x0002480e09ff75b2 */ /* 0x0006620008000100 */
[----:B------:R3:W1:Y:S01]  /*0bb0*/  SYNCS.EXCH.64 URZ, [UR9+0x238], UR12 ;  /* 0x0002380c09ff75b2 */ /* 0x0006620008000100 */
[----:B------:R3:W1:Y:S01]  /*0bc0*/  SYNCS.EXCH.64 URZ, [UR9+0x250], UR14 ;  /* 0x0002500e09ff75b2 */ /* 0x0006620008000100 */
[----:B------:R3:W1:Y:S01]  /*0bd0*/  SYNCS.EXCH.64 URZ, [UR9+0x240], UR12 ;  /* 0x0002400c09ff75b2 */ /* 0x0006620008000100 */
[----:B------:R3:W1:Y:S01]  /*0be0*/  SYNCS.EXCH.64 URZ, [UR9+0x258], UR14 ;  /* 0x0002580e09ff75b2 */ /* 0x0006620008000100 */
[----:B------:R-:W-:Y:S01]  /*0bf0*/  NOP ;  /* 0x0000000000007918 */ /* 0x000fe20000000000 */
.L_x_11:
[----:B------:R-:W2:Y:S01]  /*0c00*/  SHFL.IDX PT, R0, R70, RZ, 0x1f ;  /* 0x00001fff46007589 */ /* 0x000ea200000e0000 */
[----:B------:R-:W-:Y:S01]  /*0c10*/  NOP ;  /* 0x0000000000007918 */ /* 0x000fe20000000000 */
[----:B--2---:R-:W-:-:S13]  /*0c20*/  ISETP.NE.AND P0, PT, R0, 0x3, PT ;  /* 0x000000030000780c */ /* 0x004fda0003f05270 */
[----:B------:R-:W-:Y:S05]  /*0c30*/  @P0 BRA `(.L_x_12) ;  /* 0x00000000002c0947 */ /* 0x000fea0003800000 */
[----:B------:R-:W-:Y:S01]  /*0c40*/  UMOV UR8, 0x400 ;  /* 0x0000040000087882 */ /* 0x000fe20000000000 */
[----:B------:R-:W-:Y:S01]  /*0c50*/  UMOV UR7, 0x20 ;  /* 0x0000002000077882 */ /* 0x000fe20000000000 */
[----:B------:R-:W-:Y:S02]  /*0c60*/  ULEA UR8, UR37, UR8, 0x18 ;  /* 0x0000000825087291 */ /* 0x000fe4000f8ec0ff */
[----:B---3--:R-:W-:-:S04]  /*0c70*/  UIADD3 UR12, UPT, UPT, -UR7, 0x100000, URZ ;  /* 0x00100000070c7890 */ /* 0x008fc8000fffe1ff */
[----:B------:R-:W-:Y:S02]  /*0c80*/  USHF.L.U32 UR13, UR12, 0xb, URZ ;  /* 0x0000000b0c0d7899 */ /* 0x000fe400080006ff */
[----:B------:R-:W-:Y:S01]  /*0c90*/  USHF.L.U32 UR12, UR12, 0x1, URZ ;  /* 0x000000010c0c7899 */ /* 0x000fe200080006ff */
[----:B------:R-:W-:Y:S01]  /*0ca0*/  ELECT P0, URZ, PT ;  /* 0x0000000000ff782f */ /* 0x000fe20003800000 */
[----:B------:R-:W2:Y:S10]  /*0cb0*/  FENCE.VIEW.ASYNC.S ;  /* 0x00000000000073c6 */ /* 0x000eb40000000000 */
[----:B--2---:R2:W3:Y:S01]  /*0cc0*/  SYNCS.EXCH.64 URZ, [UR8+0x260], UR12 ;  /* 0x0002600c08ff75b2 */ /* 0x0044e20008000100 */
[----:B------:R2:W1:Y:S01]  /*0cd0*/  SYNCS.EXCH.64 URZ, [UR8+0x268], UR12 ;  /* 0x0002680c08ff75b2 */ /* 0x0004620008000100 */
[----:B------:R-:W-:Y:S01]  /*0ce0*/  NOP ;  /* 0x0000000000007918 */ /* 0x000fe20000000000 */
.L_x_12:
[----:B------:R-:W4:Y:S01]  /*0cf0*/  SHFL.IDX PT, R0, R70, RZ, 0x1f ;  /* 0x00001fff46007589 */ /* 0x000f2200000e0000 */
[----:B------:R-:W-:Y:S01]  /*0d00*/  NOP ;  /* 0x0000000000007918 */ /* 0x000fe20000000000 */
[----:B----4-:R-:W-:-:S13]  /*0d10*/  ISETP.NE.AND P0, PT, R0, 0x4, PT ;  /* 0x000000040000780c */ /* 0x010fda0003f05270 */
[----:B------:R-:W-:Y:S05]  /*0d20*/  @P0 BRA `(.L_x_13) ;  /* 0x0000000000480947 */ /* 0x000fea0003800000 */
[----:B---3--:R-:W-:Y:S01]  /*0d30*/  UMOV UR9, 0x1e0 ;  /* 0x000001e000097882 */ /* 0x008fe20000000000 */
[----:B--2---:R-:W-:Y:S01]  /*0d40*/  UMOV UR8, 0x400 ;  /* 0x0000040000087882 */ /* 0x004fe20000000000 */
[----:B------:R-:W-:Y:S01]  /*0d50*/  USEL UR9, UR9, 0x1a0, UP5 ;  /* 0x000001a009097887 */ /* 0x000fe2000a800000 */
        /* <DEDUP_REMOVED lines=9> */
[----:B------:R-:W2:Y:S02]  /*0df0*/  FENCE.VIEW.ASYNC.S ;  /* 0x00000000000073c6 */ /* 0x000ea40000000000 */
[----:B--2---:R4:W2:Y:S08]  /*0e00*/  SYNCS.EXCH.64 URZ, [UR8+0x270], UR12 ;  /* 0x0002700c08ff75b2 */ /* 0x0048b00008000100 */
[----:B------:R4:W3:Y:S01]  /*0e10*/  SYNCS.EXCH.64 URZ, [UR8+0x280], UR14 ;  /* 0x0002800e08ff75b2 */ /* 0x0008e20008000100 */
[----:B------:R4:W1:Y:S01]  /*0e20*/  SYNCS.EXCH.64 URZ, [UR8+0x278], UR12 ;  /* 0x0002780c08ff75b2 */ /* 0x0008620008000100 */
[----:B------:R4:W1:Y:S02]  /*0e30*/  SYNCS.EXCH.64 URZ, [UR8+0x288], UR14 ;  /* 0x0002880e08ff75b2 */ /* 0x0008640008000100 */
[----:B----4-:R-:W-:Y:S01]  /*0e40*/  NOP ;  /* 0x0000000000007918 */ /* 0x010fe20000000000 */
.L_x_13:
[----:B------:R-:W4:Y:S01]  /*0e50*/  SHFL.IDX PT, R0, R70, RZ, 0x1f ;  /* 0x00001fff46007589 */ /* 0x000f2200000e0000 */
[----:B------:R-:W-:Y:S01]  /*0e60*/  NOP ;  /* 0x0000000000007918 */ /* 0x000fe20000000000 */
[----:B----4-:R-:W-:-:S13]  /*0e70*/  ISETP.NE.AND P0, PT, R0, 0x5, PT ;  /* 0x000000050000780c */ /* 0x010fda0003f05270 */
[----:B------:R-:W-:Y:S05]  /*0e80*/  @P0 BRA `(.L_x_14) ;  /* 0x0000000000540947 */ /* 0x000fea0003800000 */
[----:B---3--:R-:W-:Y:S01]  /*0e90*/  UMOV UR9, 0x400 ;  /* 0x0000040000097882 */ /* 0x008fe20000000000 */
[----:B--2---:R-:W-:Y:S01]  /*0ea0*/  UMOV UR8, 0x1 ;  /* 0x0000000100087882 */ /* 0x004fe20000000000 */
        /* <DEDUP_REMOVED lines=13> */
[----:B------:R4:W1:Y:S01]  /*0f80*/  SYNCS.EXCH.64 URZ, [UR9+0x2b8], UR14 ;  /* 0x0002b80e09ff75b2 */ /* 0x0008620008000100 */
[----:B------:R4:W1:Y:S01]  /*0f90*/  SYNCS.EXCH.64 URZ, [UR9+0x2a0], UR12 ;  /* 0x0002a00c09ff75b2 */ /* 0x0008620008000100 */
[----:B------:R4:W1:Y:S01]  /*0fa0*/  SYNCS.EXCH.64 URZ, [UR9+0x2c0], UR14 ;  /* 0x0002c00e09ff75b2 */ /* 0x0008620008000100 */
[----:B------:R4:W1:Y:S01]  /*0fb0*/  SYNCS.EXCH.64 URZ, [UR9+0x2a8], UR12 ;  /* 0x0002a80c09ff75b2 */ /* 0x0008620008000100 */
[----:B------:R4:W1:Y:S02]  /*0fc0*/  SYNCS.EXCH.64 URZ, [UR9+0x2c8], UR14 ;  /* 0x0002c80e09ff75b2 */ /* 0x0008640008000100 */
[----:B----4-:R-:W-:Y:S01]  /*0fd0*/  NOP ;  /* 0x0000000000007918 */ /* 0x010fe20000000000 */
.L_x_14:
[----:B------:R-:W4:Y:S01]  /*0fe0*/  SHFL.IDX PT, R0, R70, RZ, 0x1f ;  /* 0x00001fff46007589 */ /* 0x000f2200000e0000 */
[----:B------:R-:W-:Y:S01]  /*0ff0*/  ISETP.NE.OR P1, PT, RZ, UR10, !P1 ;  /* 0x0000000aff007c0c */ /* 0x000fe2000cf25670 */
[----:B------:R-:W-:Y:S01]  /*1000*/  NOP ;  /* 0x0000000000007918 */ /* 0x000fe20000000000 */
[----:B----4-:R-:W-:-:S13]  /*1010*/  ISETP.NE.AND P0, PT, R0, 0x3, PT ;  /* 0x000000030000780c */ /* 0x010fda0003f05270 */
[----:B------:R-:W-:Y:S05]  /*1020*/  @P0 BRA `(.L_x_15) ;  /* 0x0000000000340947 */ /* 0x000fea0003800000 */
[----:B--2---:R-:W-:Y:S01]  /*1030*/  UMOV UR8, 0x400 ;  /* 0x0000040000087882 */ /* 0x004fe20000000000 */
[----:B------:R-:W-:Y:S01]  /*1040*/  UMOV UR7, 0x20 ;  /* 0x0000002000077882 */ /* 0x000fe20000000000 */
[----:B------:R-:W-:Y:S02]  /*1050*/  ULEA UR8, UR37, UR8, 0x18 ;  /* 0x0000000825087291 */ /* 0x000fe4000f8ec0ff */
[----:B---3--:R-:W-:-:S04]  /*1060*/  UIADD3 UR12, UPT, UPT, -UR7, 0x100000, URZ ;  /* 0x00100000070c7890 */ /* 0x008fc8000fffe1ff */
[----:B------:R-:W-:Y:S02]  /*1070*/  USHF.L.U32 UR13, UR12, 0xb, URZ ;  /* 0x0000000b0c0d7899 */ /* 0x000fe400080006ff */
[----:B------:R-:W-:Y:S01]  /*1080*/  USHF.L.U32 UR12, UR12, 0x1, URZ ;  /* 0x000000010c0c7899 */ /* 0x000fe200080006ff */
[----:B------:R-:W-:Y:S01]  /*1090*/  ELECT P0, URZ, PT ;  /* 0x0000000000ff782f */ /* 0x000fe20003800000 */
[----:B------:R-:W2:Y:S10]  /*10a0*/  FENCE.VIEW.ASYNC.S ;  /* 0x00000000000073c6 */ /* 0x000eb40000000000 */
[----:B--2---:R4:W2:Y:S01]  /*10b0*/  SYNCS.EXCH.64 URZ, [UR8+0x2d0], UR12 ;  /* 0x0002d00c08ff75b2 */ /* 0x0048a20008000100 */
[----:B------:R4:W3:Y:S01]  /*10c0*/  SYNCS.EXCH.64 URZ, [UR8+0x2e0], UR12 ;  /* 0x0002e00c08ff75b2 */ /* 0x0008e20008000100 */
[----:B------:R4:W1:Y:S01]  /*10d0*/  SYNCS.EXCH.64 URZ, [UR8+0x2d8], UR12 ;  /* 0x0002d80c08ff75b2 */ /* 0x0008620008000100 */
[----:B------:R4:W1:Y:S02]  /*10e0*/  SYNCS.EXCH.64 URZ, [UR8+0x2e8], UR12 ;  /* 0x0002e80c08ff75b2 */ /* 0x0008640008000100 */
[----:B----4-:R-:W-:Y:S01]  /*10f0*/  NOP ;  /* 0x0000000000007918 */ /* 0x010fe20000000000 */
.L_x_15:
[----:B------:R-:W-:Y:S01]  /*1100*/  VOTEU.ALL UP1, P1 ;  /* 0x0000000000ff7886 */ /* 0x000fe20000820000 */
[----:B--2---:R-:W2:Y:S01]  /*1110*/  LDCU UR8, c[0x0][0x36c] ;  /* 0x00006d80ff0877ac */ /* 0x004ea20008000800 */
[----:B------:R-:W-:Y:S01]  /*1120*/  NOP ;  /* 0x0000000000007918 */ /* 0x000fe20000000000 */
[----:B------:R-:W-:Y:S01]  /*1130*/  LOP3.LUT R10, R74, 0x1f, RZ, 0xc0, !PT ;  /* 0x0000001f4a0a7812 */ /* 0x000fe200078ec0ff */
[----:B---3--:R-:W-:Y:S01]  /*1140*/  UMOV UR12, 0x20 ;  /* 0x00000020000c7882 */ /* 0x008fe20000000000 */
[----:B------:R-:W-:Y:S01]  /*1150*/  @!UP1 UMOV UR7, 0x400 ;  /* 0x0000040000079882 */ /* 0x000fe20000000000 */
[----:B------:R-:W-:-:S04]  /*1160*/  @!UP1 UIADD3 UR12, UPT, UPT, -UR12, 0x100000, URZ ;  /* 0x001000000c0c9890 */ /* 0x000fc8000fffe1ff */
[----:B------:R-:W-:Y:S02]  /*1170*/  @!UP1 USHF.L.U32 UR13, UR12, 0xb, URZ ;  /* 0x0000000b0c0d9899 */ /* 0x000fe400080006ff */
[----:B------:R-:W-:Y:S02]  /*1180*/  @!UP1 USHF.L.U32 UR12, UR12, 0x1, URZ ;  /* 0x000000010c0c9899 */ /* 0x000fe400080006ff */
[----:B------:R-:W-:Y:S01]  /*1190*/  @!UP1 ULEA UR7, UR37, UR7, 0x18 ;  /* 0x0000000725079291 */ /* 0x000fe2000f8ec0ff */
[----:B------:R-:W-:Y:S01]  /*11a0*/  VOTEU.ALL UP1, P1 ;  /* 0x0000000000ff7886 */ /* 0x000fe20000820000 */
[----:B------:R-:W-:Y:S01]  /*11b0*/  UISETP.NE.AND UP4, UPT, UR10, URZ, UPT ;  /* 0x000000ff0a00728c */ /* 0x000fe2000bf85270 */
[----:B------:R-:W3:Y:S09]  /*11c0*/  FENCE.VIEW.ASYNC.S ;  /* 0x00000000000073c6 */ /* 0x000ef20000000000 */
[----:B---3--:R3:W4:Y:S01]  /*11d0*/  @!UP1 SYNCS.EXCH.64 URZ, [UR7+0x2f0], UR12 ;  /* 0x0002f00c07ff95b2 */ /* 0x0087220008000100 */
[----:B--2---:R-:W-:-:S09]  /*11e0*/  UISETP.EQ.U32.AND UP1, UPT, UR8, 0x1, UPT ;  /* 0x000000010800788c */ /* 0x004fd2000bf22070 */
[----:B------:R-:W-:Y:S05]  /*11f0*/  BRA.U !UP1, `(.L_x_16) ;  /* 0x0000000109087547 */ /* 0x000fea000b800000 */
[----:B-1--4-:R-:W-:Y:S01]  /*1200*/  UCGABAR_ARV ;  /* 0x00000000000079c7 */ /* 0x012fe20008000000 */
[----:B------:R-:W-:Y:S05]  /*1210*/  BRA `(.L_x_17) ;  /* 0x0000000000047947 */ /* 0x000fea0003800000 */
.L_x_16:
[----:B-1--4-:R-:W-:Y:S01]  /*1220*/  NOP ;  /* 0x0000000000007918 */ /* 0x012fe20000000000 */
.L_x_17:
[----:B------:R-:W1:Y:S01]  /*1230*/  S2R R11, SR_CTAID.X ;  /* 0x00000000000b7919 */ /* 0x000e620000002500 */
[----:B------:R-:W-:-:S05]  /*1240*/  CS2R.32 R60, SR_CgaSize ;  /* 0x00000000003c7805 */ /* 0x000fca0000008a00 */
[----:B------:R-:W-:-:S05]  /*1250*/  IMAD R60, R60, -0xa0, RZ ;  /* 0xffffff603c3c7824 */ /* 0x000fca00078e02ff */
[----:B------:R-:W-:-:S14]  /*1260*/  R2UR UR8, R60 ;  /* 0x000000003c0872ca */ /* 0x000fdc00000e0000 */
[----:B------:R-:W2:Y:S01]  /*1270*/  LDCU UR8, c[0x0][UR8+0x2b0] ;  /* 0x00005600080877ac */ /* 0x000ea20008000800 */
[----:B------:R-:W-:-:S05]  /*1280*/  CS2R.32 R0, SR_CgaSize ;  /* 0x0000000000007805 */ /* 0x000fca0000008a00 */
[----:B------:R-:W-:-:S06]  /*1290*/  IMAD R0, R0, -0xa0, RZ ;  /* 0xffffff6000007824 */ /* 0x000fcc00078e02ff */
[----:B------:R-:W4:Y:S01]  /*12a0*/  LDC R0, c[0x0][R0+0x2a0] ;  /* 0x0000a80000007b82 */ /* 0x000f220000000800 */
[----:B------:R-:W-:Y:S01]  /*12b0*/  PRMT R8, RZ, 0x7610, R8 ;  /* 0x00007610ff087816 */ /* 0x000fe20000000008 */
[----:B------:R-:W2:Y:S01]  /*12c0*/  S2R R20, SR_CTAID.Y ;  /* 0x0000000000147919 */ /* 0x000ea20000002600 */
[----:B------:R-:W-:-:S05]  /*12d0*/  CS2R.32 R60, SR_CgaSize ;  /* 0x00000000003c7805 */ /* 0x000fca0000008a00 */
[----:B------:R-:W-:-:S05]  /*12e0*/  IMAD R60, R60, -0xa0, RZ ;  /* 0xffffff603c3c7824 */ /* 0x000fca00078e02ff */
[----:B---3--:R-:W-:-:S14]  /*12f0*/  R2UR UR7, R60 ;  /* 0x000000003c0772ca */ /* 0x008fdc00000e0000 */
[----:B------:R-:W3:Y:S01]  /*1300*/  LDCU UR7, c[0x0][UR7+0x2b4] ;  /* 0x00005680070777ac */ /* 0x000ee20008000800 */
[----:B------:R-:W-:Y:S01]  /*1310*/  UISETP.NE.AND UP2, UPT, UR10, 0x2, UPT ;  /* 0x000000020a00788c */ /* 0x000fe2000bf45270 */
[----:B------:R-:W2:Y:S01]  /*1320*/  LDC R9, c[0x0][0xb24] ;  /* 0x0002c900ff097b82 */ /* 0x000ea20000000800 */
[----:B------:R-:W-:-:S05]  /*1330*/  CS2R.32 R58, SR_CgaSize ;  /* 0x00000000003a7805 */ /* 0x000fca0000008a00 */
[----:B------:R-:W-:-:S06]  /*1340*/  IMAD R58, R58, -0xa0, RZ ;  /* 0xffffff603a3a7824 */ /* 0x000fcc00078e02ff */
[----:B------:R-:W4:Y:S08]  /*1350*/  LDC R58, c[0x0][R58+0x2a4] ;  /* 0x0000a9003a3a7b82 */ /* 0x000f300000000800 */
[----:B------:R-:W4:Y:S01]  /*1360*/  LDC R26, c[0x0][0xb24] ;  /* 0x0002c900ff1a7b82 */ /* 0x000f220000000800 */
[----:B-1----:R-:W-:Y:S01]  /*1370*/  I2FP.F32.U32 R4, R11 ;  /* 0x0000000b00047245 */ /* 0x002fe20000201000 */
[----:B------:R-:W-:-:S06]  /*1380*/  IMAD.MOV.U32 R21, RZ, RZ, R11 ;  /* 0x000000ffff157224 */ /* 0x000fcc00078e000b */
[----:B------:R-:W1:Y:S01]  /*1390*/  S2UR UR36, SR_CTAID.Z ;  /* 0x00000000002479c3 */ /* 0x000e620000002700 */
[----:B--2---:R-:W-:Y:S02]  /*13a0*/  ISETP.GE.AND P0, PT, R9, 0x1, PT ;  /* 0x000000010900780c */ /* 0x004fe40003f06270 */
[----:B------:R-:W-:Y:S01]  /*13b0*/  I2FP.F32.U32 R2, R20 ;  /* 0x0000001400027245 */ /* 0x000fe20000201000 */
[----:B------:R-:W-:-:S04]  /*13c0*/  FMUL R4, R4, UR8 ;  /* 0x0000000804047c20 */ /* 0x000fc80008400000 */
[----:B---3--:R-:W-:Y:S01]  /*13d0*/  FMUL R2, R2, UR7 ;  /* 0x0000000702027c20 */ /* 0x008fe20008400000 */
[----:B------:R-:W2:Y:S01]  /*13e0*/  F2I.U32.TRUNC.NTZ R60, R4 ;  /* 0x00000004003c7305 */ /* 0x000ea2000020f000 */
[----:B------:R-:W3:Y:S07]  /*13f0*/  LDCU UR7, c[0x0][0xb30] ;  /* 0x00016600ff0777ac */ /* 0x000eee0008000800 */
[----:B------:R-:W1:Y:S01]  /*1400*/  F2I.U32.TRUNC.NTZ R3, R2 ;  /* 0x0000000200037305 */ /* 0x000e62000020f000 */
[----:B--2---:R-:W-:-:S04]  /*1410*/  IMAD.MOV R60, RZ, RZ, -R60 ;  /* 0x000000ffff3c7224 */ /* 0x004fc800078e0a3c */
[----:B----4-:R-:W-:Y:S01]  /*1420*/  IMAD R60, R0, R60, R11 ;  /* 0x0000003c003c7224 */ /* 0x010fe200078e020b */
[----:B------:R-:W-:Y:S01]  /*1430*/  PRMT R0, RZ, 0x7610, R0 ;  /* 0x00007610ff007816 */ /* 0x000fe20000000000 */
[----:B---3--:R-:W-:Y:S01]  /*1440*/  UISETP.NE.AND UP3, UPT, UR7, 0x1, UPT ;  /* 0x000000010700788c */ /* 0x008fe2000bf65270 */
[----:B-1----:R-:W-:-:S05]  /*1450*/  IADD3 R3, PT, PT, -R3, RZ, RZ ;  /* 0x000000ff03037210 */ /* 0x002fca0007ffe1ff */
[----:B------:R-:W-:Y:S01]  /*1460*/  IMAD R58, R58, R3, R20 ;  /* 0x000000033a3a7224 */ /* 0x000fe200078e0214 */
[----:B------:R-:W-:Y:S06]  /*1470*/  BRA.U UP4, `(.L_x_18) ;  /* 0x0000000104247547 */ /* 0x000fec000b800000 */
[----:B------:R-:W-:Y:S01]  /*1480*/  ISETP.NE.AND P1, PT, R58, RZ, PT ;  /* 0x000000ff3a00720c */ /* 0x000fe20003f25270 */
[----:B------:R-:W-:Y:S01]  /*1490*/  IMAD.MOV.U32 R0, RZ, RZ, 0x3 ;  /* 0x00000003ff007424 */ /* 0x000fe200078e00ff */
[C---:B------:R-:W-:Y:S02]  /*14a0*/  LOP3.LUT R3, R60.reuse, 0xfffffffe, RZ, 0xc0, !PT ;  /* 0xfffffffe3c037812 */ /* 0x040fe400078ec0ff */
[----:B------:R-:W-:Y:S02]  /*14b0*/  ISETP.LT.U32.OR P1, PT, R60, 0x2, !P1 ;  /* 0x000000023c00780c */ /* 0x000fe40004f21470 */
[----:B------:R-:W-:Y:S02]  /*14c0*/  SHF.L.U32 R0, R0, R3, RZ ;  /* 0x0000000300007219 */ /* 0x000fe400000006ff */
[----:B------:R-:W-:Y:S02]  /*14d0*/  SEL R5, RZ, 0x1, !P1 ;  /* 0x00000001ff057807 */ /* 0x000fe40004800000 */
[----:B------:R-:W-:-:S05]  /*14e0*/  SEL R2, RZ, 0x2, !P1 ;  /* 0x00000002ff027807 */ /* 0x000fca0004800000 */
[----:B------:R-:W-:-:S05]  /*14f0*/  IMAD.IADD R2, R5, 0x1, R2 ;  /* 0x0000000105027824 */ /* 0x000fca00078e0202 */
[----:B------:R-:W-:Y:S02]  /*1500*/  PRMT R8, R2, 0x7610, R8 ;  /* 0x0000761002087816 */ /* 0x000fe40000000008 */
.L_x_18:
[----:B------:R-:W-:Y:S05]  /*1510*/  @!P0 BRA `(.L_x_19) ;  /* 0x0000000000b88947 */ /* 0x000fea0003800000 */
[----:B------:R-:W1:Y:S01]  /*1520*/  LDC.64 R4, c[0x0][0xb18] ;  /* 0x0002c600ff047b82 */ /* 0x000e620000000a00 */
[----:B------:R-:W-:-:S07]  /*1530*/  ISETP.NE.AND P0, PT, R9, 0x1, PT ;  /* 0x000000010900780c */ /* 0x000fce0003f05270 */
[----:B------:R-:W2:Y:S08]  /*1540*/  LDC R14, c[0x0][0xb0c] ;  /* 0x0002c300ff0e7b82 */ /* 0x000eb00000000800 */
[----:B------:R-:W3:Y:S08]  /*1550*/  LDC R13, c[0x0][0x370] ;  /* 0x0000dc00ff0d7b82 */ /* 0x000ef00000000800 */
[----:B------:R-:W4:Y:S01]  /*1560*/  LDC R16, c[0x0][0x374] ;  /* 0x0000dd00ff107b82 */ /* 0x000f220000000800 */
[----:B-1----:R-:W-:-:S07]  /*1570*/  ISETP.NE.AND P1, PT, R4, 0x1, PT ;  /* 0x000000010400780c */ /* 0x002fce0003f25270 */
[----:B------:R-:W3:Y:S01]  /*1580*/  LDC.64 R6, c[0x0][0xb10] ;  /* 0x0002c400ff067b82 */ /* 0x000ee20000000a00 */
[----:B--2---:R-:W-:-:S07]  /*1590*/  ISETP.NE.AND P2, PT, R14, 0x1, PT ;  /* 0x000000010e00780c */ /* 0x004fce0003f45270 */
[----:B------:R-:W1:Y:S08]  /*15a0*/  LDC R12, c[0x0][0xb20] ;  /* 0x0002c800ff0c7b82 */ /* 0x000e700000000800 */
[----:B------:R-:W2:Y:S01]  /*15b0*/  LDC.64 R2, c[0x0][0xb28] ;  /* 0x0002ca00ff027b82 */ /* 0x000ea20000000a00 */
[----:B----4-:R-:W-:-:S04]  /*15c0*/  IMAD.HI.U32 R15, R16, R5, RZ ;  /* 0x00000005100f7227 */ /* 0x010fc800078e00ff */
[----:B------:R-:W-:-:S04]  /*15d0*/  IMAD.HI.U32 R5, R20, R5, RZ ;  /* 0x0000000514057227 */ /* 0x000fc800078e00ff */
[----:B---3--:R-:W-:-:S04]  /*15e0*/  IMAD.HI.U32 R18, R13, R6, RZ ;  /* 0x000000060d127227 */ /* 0x008fc800078e00ff */
[C---:B------:R-:W-:Y:S01]  /*15f0*/  IMAD.HI.U32 R22, R11.reuse, R6, RZ ;  /* 0x000000060b167227 */ /* 0x040fe200078e00ff */
[-C--:B------:R-:W-:Y:S02]  /*1600*/  @P2 SHF.R.U32.HI R13, RZ, R7.reuse, R18 ;  /* 0x00000007ff0d2219 */ /* 0x080fe40000011612 */
[-C--:B-1----:R-:W-:Y:S02]  /*1610*/  @P1 SHF.R.U32.HI R16, RZ, R12.reuse, R15 ;  /* 0x0000000cff101219 */ /* 0x082fe4000001160f */
[----:B------:R-:W-:Y:S02]  /*1620*/  SHF.R.U32.HI R5, RZ, R12, R5 ;  /* 0x0000000cff057219 */ /* 0x000fe40000011605 */
[----:B------:R-:W-:Y:S02]  /*1630*/  SHF.R.U32.HI R22, RZ, R7, R22 ;  /* 0x00000007ff167219 */ /* 0x000fe40000011616 */
[----:B------:R-:W-:Y:S01]  /*1640*/  SEL R5, R20, R5, !P1 ;  /* 0x0000000514057207 */ /* 0x000fe20004800000 */
[----:B--2---:R-:W-:Y:S01]  /*1650*/  IMAD.HI.U32 R18, R16, R2, RZ ;  /* 0x0000000210127227 */ /* 0x004fe200078e00ff */
[----:B------:R-:W-:-:S02]  /*1660*/  SEL R21, R11, R22, !P2 ;  /* 0x000000160b157207 */ /* 0x000fc40005000000 */
[----:B------:R-:W-:Y:S01]  /*1670*/  IADD3 R7, PT, PT, -R5, RZ, RZ ;  /* 0x000000ff05077210 */ /* 0x000fe20007ffe1ff */
[----:B------:R-:W-:Y:S01]  /*1680*/  IMAD.HI.U32 R6, R13, R2, RZ ;  /* 0x000000020d067227 */ /* 0x000fe200078e00ff */
[----:B------:R-:W-:-:S03]  /*1690*/  @P0 SHF.R.U32.HI R16, RZ, R3, R18 ;  /* 0x00000003ff100219 */ /* 0x000fc60000011612 */
[----:B------:R-:W-:Y:S01]  /*16a0*/  IMAD R7, R4, R7, R20 ;  /* 0x0000000704077224 */ /* 0x000fe200078e0214 */
[----:B------:R-:W-:Y:S01]  /*16b0*/  @P0 SHF.R.U32.HI R13, RZ, R3, R6 ;  /* 0x00000003ff0d0219 */ /* 0x000fe20000011606 */
[----:B------:R-:W-:-:S04]  /*16c0*/  IMAD R16, R16, R9, RZ ;  /* 0x0000000910107224 */ /* 0x000fc800078e02ff */
[----:B------:R-:W-:Y:S01]  /*16d0*/  IMAD R6, R13, R9, RZ ;  /* 0x000000090d067224 */ /* 0x000fe200078e02ff */
[----:B------:R-:W-:-:S04]  /*16e0*/  ISETP.GE.AND P1, PT, R5, R16, PT ;  /* 0x000000100500720c */ /* 0x000fc80003f26270 */
[----:B------:R-:W-:Y:S01]  /*16f0*/  ISETP.GE.OR P1, PT, R21, R6, P1 ;  /* 0x000000061500720c */ /* 0x000fe20000f26670 */
[----:B------:R-:W-:-:S05]  /*1700*/  IMAD.HI.U32 R6, R5, R2, RZ ;  /* 0x0000000205067227 */ /* 0x000fca00078e00ff */
[----:B------:R-:W-:-:S04]  /*1710*/  SHF.R.U32.HI R6, RZ, R3, R6 ;  /* 0x00000003ff067219 */ /* 0x000fc80000011606 */
[----:B------:R-:W-:-:S03]  /*1720*/  SEL R6, R5, R6, !P0 ;  /* 0x0000000605067207 */ /* 0x000fc60004000000 */
[----:B------:R-:W-:Y:S01]  /*1730*/  @!P1 IMAD.HI.U32 R12, R21, R2, RZ ;  /* 0x00000002150c9227 */ /* 0x000fe200078e00ff */
[----:B------:R-:W-:-:S04]  /*1740*/  IADD3 R2, PT, PT, -R6, RZ, RZ ;  /* 0x000000ff06027210 */ /* 0x000fc80007ffe1ff */
[----:B------:R-:W-:Y:S01]  /*1750*/  @!P1 SHF.R.U32.HI R12, RZ, R3, R12 ;  /* 0x00000003ff0c9219 */ /* 0x000fe2000001160c */
[----:B------:R-:W-:-:S03]  /*1760*/  IMAD R2, R9, R2, R5 ;  /* 0x0000000209027224 */ /* 0x000fc600078e0205 */
[----:B------:R-:W-:-:S05]  /*1770*/  @!P1 SEL R3, R21, R12, !P0 ;  /* 0x0000000c15039207 */ /* 0x000fca0004000000 */
[--C-:B------:R-:W-:Y:S02]  /*1780*/  @!P1 IMAD.IADD R6, R6, 0x1, -R3.reuse ;  /* 0x0000000106069824 */ /* 0x100fe400078e0a03 */
[----:B------:R-:W-:Y:S01]  /*1790*/  @!P1 IMAD R3, R2, R13, R3 ;  /* 0x0000000d02039224 */ /* 0x000fe200078e0203 */
[----:B------:R-:W-:Y:S01]  /*17a0*/  IADD3 R2, PT, PT, -R21, RZ, RZ ;  /* 0x000000ff15027210 */ /* 0x000fe20007ffe1ff */
[----:B------:R-:W-:Y:S02]  /*17b0*/  @!P1 IMAD R5, R6, R9, R21 ;  /* 0x0000000906059224 */ /* 0x000fe400078e0215 */
[----:B------:R-:W-:Y:S02]  /*17c0*/  @!P1 IMAD.MOV.U32 R21, RZ, RZ, R3 ;  /* 0x000000ffff159224 */ /* 0x000fe400078e0003 */
[----:B------:R-:W-:Y:S02]  /*17d0*/  IMAD R2, R14, R2, R11 ;  /* 0x000000020e027224 */ /* 0x000fe400078e020b */
[----:B------:R-:W-:-:S02]  /*17e0*/  IMAD R20, R5, R4, R7 ;  /* 0x0000000405147224 */ /* 0x000fc400078e0207 */
[----:B------:R-:W-:Y:S02]  /*17f0*/  IMAD R21, R21, R14, R2 ;  /* 0x0000000e15157224 */ /* 0x000fe400078e0202 */
.L_x_19:
[----:B------:R-:W-:Y:S05]  /*1800*/  BRA.U UP3, `(.L_x_20) ;  /* 0x0000000103407547 */ /* 0x000fea000b800000 */
[----:B------:R-:W1:Y:S08]  /*1810*/  LDC.64 R4, c[0x0][0xb10] ;  /* 0x0002c400ff047b82 */ /* 0x000e700000000a00 */
[----:B------:R-:W2:Y:S08]  /*1820*/  LDC.64 R2, c[0x0][0xb18] ;  /* 0x0002c600ff027b82 */ /* 0x000eb00000000a00 */
[----:B------:R-:W3:Y:S08]  /*1830*/  LDC R6, c[0x0][0xb20] ;  /* 0x0002c800ff067b82 */ /* 0x000ef00000000800 */
[----:B------:R-:W4:Y:S01]  /*1840*/  LDC R12, c[0x0][0xb0c] ;  /* 0x0002c300ff0c7b82 */ /* 0x000f220000000800 */
[----:B-1----:R-:W-:-:S05]  /*1850*/  IMAD.HI.U32 R4, R21, R4, RZ ;  /* 0x0000000415047227 */ /* 0x002fca00078e00ff */
[----:B------:R-:W-:Y:S01]  /*1860*/  SHF.R.U32.HI R4, RZ, R5, R4 ;  /* 0x00000005ff047219 */ /* 0x000fe20000011604 */
[----:B--2---:R-:W-:Y:S01]  /*1870*/  IMAD.HI.U32 R3, R20, R3, RZ ;  /* 0x0000000314037227 */ /* 0x004fe200078e00ff */
[----:B------:R-:W-:-:S04]  /*1880*/  ISETP.NE.AND P0, PT, R2, 0x1, PT ;  /* 0x000000010200780c */ /* 0x000fc80003f05270 */
[----:B---3--:R-:W-:-:S04]  /*1890*/  SHF.R.U32.HI R3, RZ, R6, R3 ;  /* 0x00000006ff037219 */ /* 0x008fc80000011603 */
[----:B------:R-:W-:Y:S02]  /*18a0*/  SEL R3, R20, R3, !P0 ;  /* 0x0000000314037207 */ /* 0x000fe40004000000 */
[----:B----4-:R-:W-:-:S04]  /*18b0*/  ISETP.NE.AND P1, PT, R12, 0x1, PT ;  /* 0x000000010c00780c */ /* 0x010fc80003f25270 */
[----:B------:R-:W-:-:S05]  /*18c0*/  SEL R6, R21, R4, !P1 ;  /* 0x0000000415067207 */ /* 0x000fca0004800000 */
[----:B------:R-:W-:Y:S02]  /*18d0*/  IMAD.IADD R4, R3, 0x1, -R6 ;  /* 0x0000000103047824 */ /* 0x000fe400078e0a06 */
[----:B------:R-:W-:Y:S02]  /*18e0*/  IMAD.IADD R3, R6, 0x1, -R3 ;  /* 0x0000000106037824 */ /* 0x000fe400078e0a03 */
[----:B------:R-:W-:Y:S02]  /*18f0*/  IMAD R21, R4, R12, R21 ;  /* 0x0000000c04157224 */ /* 0x000fe400078e0215 */
[----:B------:R-:W-:Y:S02]  /*1900*/  IMAD R20, R3, R2, R20 ;  /* 0x0000000203147224 */ /* 0x000fe400078e0214 */
.L_x_20:
[----:B------:R-:W-:Y:S05]  /*1910*/  BRA.U !UP1, `(.L_x_21) ;  /* 0x00000001090c7547 */ /* 0x000fea000b800000 */
[----:B------:R-:W-:Y:S01]  /*1920*/  UCGABAR_WAIT ;  /* 0x0000000000007dc7 */ /* 0x000fe20008000000 */
[----:B------:R-:W-:Y:S01]  /*1930*/  CCTL.IVALL ;  /* 0x00000000ff00798f */ /* 0x000fe20002000000 */
[----:B------:R-:W-:Y:S05]  /*1940*/  BRA `(.L_x_22) ;  /* 0x0000000000047947 */ /* 0x000fea0003800000 */
.L_x_21:
[----:B------:R-:W-:Y:S06]  /*1950*/  BAR.SYNC.DEFER_BLOCKING 0x0 ;  /* 0x0000000000007b1d */ /* 0x000fec0000010000 */
.L_x_22:
[----:B------:R-:W-:Y:S05]  /*1960*/  BRA.U UP2, `(.L_x_23) ;  /* 0x0000002502147547 */ /* 0x000fea000b800000 */
[----:B------:R-:W1:Y:S01]  /*1970*/  LDCU UR4, c[0x0][0x38c] ;  /* 0x00007180ff0477ac */ /* 0x000e620008000800 */
[----:B------:R-:W2:Y:S01]  /*1980*/  LDC R9, c[0x0][0x370] ;  /* 0x0000dc00ff097b82 */ /* 0x000ea20000000800 */
[C---:B------:R-:W-:Y:S01]  /*1990*/  IMAD.SHL.U32 R17, R11.reuse, 0x20, RZ ;  /* 0x000000200b117824 */ /* 0x040fe200078e00ff */
[----:B------:R-:W-:Y:S01]  /*19a0*/  PLOP3.LUT P1, PT, PT, PT, UP5, 0x80, 0x8 ;  /* 0x000000000008781c */ /* 0x000fe20003f2f058 */
[----:B------:R-:W-:Y:S01]  /*19b0*/  HFMA2 R15, -RZ, RZ, 0, 5.9604644775390625e-08 ;  /* 0x00000001ff0f7431 */ /* 0x000fe200000001ff */
[----:B------:R-:W-:Y:S01]  /*19c0*/  UISETP.NE.AND UP1, UPT, UR10, URZ, UPT ;  /* 0x000000ff0a00728c */ /* 0x000fe2000bf25270 */
[----:B------:R-:W-:Y:S01]  /*19d0*/  HFMA2 R12, -RZ, RZ, 0, 0 ;  /* 0x00000000ff0c7431 */ /* 0x000fe200000001ff */
[----:B------:R-:W-:Y:S01]  /*19e0*/  ISETP.NE.AND P4, PT, R10, RZ, P5 ;  /* 0x000000ff0a00720c */ /* 0x000fe20002f85270 */
[----:B------:R-:W-:Y:S01]  /*19f0*/  IMAD.SHL.U32 R16, R11, 0x40, RZ ;  /* 0x000000400b107824 */ /* 0x000fe200078e00ff */
[----:B------:R-:W3:Y:S01]  /*1a00*/  LDC R0, c[0x0][0x374] ;  /* 0x0000dd00ff007b82 */ /* 0x000ee20000000800 */
[----:B------:R-:W-:Y:S01]  /*1a10*/  PLOP3.LUT P1, PT, P1, PT, PT, 0x8, 0x80 ;  /* 0x000000000080781c */ /* 0x000fe20000f2e170 */
[----:B------:R-:W-:Y:S01]  /*1a20*/  IMAD.MOV.U32 R14, RZ, RZ, RZ ;  /* 0x000000ffff0e7224 */ /* 0x000fe200078e00ff */
[----:B------:R-:W-:Y:S01]  /*1a30*/  MOV R8, 0x1 ;  /* 0x0000000100087802 */ /* 0x000fe20000000f00 */
[----:B------:R-:W-:Y:S01]  /*1a40*/  IMAD.MOV.U32 R10, RZ, RZ, RZ ;  /* 0x000000ffff0a7224 */ /* 0x000fe200078e00ff */
[----:B------:R-:W-:Y:S01]  /*1a50*/  LOP3.LUT R17, R17, 0x20, RZ, 0xc0, !PT ;  /* 0x0000002011117812 */ /* 0x000fe200078ec0ff */
[----:B------:R-:W4:Y:S01]  /*1a60*/  LDCU.64 UR14, c[0x0][0x348] ;  /* 0x00006900ff0e77ac */ /* 0x000f220008000a00 */
[----:B-1----:R-:W-:-:S02]  /*1a70*/  UIADD3 UR5, UPT, UPT, UR4, 0x1f, URZ ;  /* 0x0000001f04057890 */ /* 0x002fc4000fffe0ff */
[----:B------:R-:W-:Y:S02]  /*1a80*/  USEL UR22, UR6, 0x2, UP1 ;  /* 0x0000000206167887 */ /* 0x000fe40008800000 */
[----:B------:R-:W-:Y:S01]  /*1a90*/  USHF.R.S32.HI UR7, URZ, 0x1f, UR5 ;  /* 0x0000001fff077899 */ /* 0x000fe20008011405 */
[----:B------:R-:W-:-:S03]  /*1aa0*/  UMOV UR23, URZ ;  /* 0x000000ff00177c82 */ /* 0x000fc60008000000 */
[----:B------:R-:W-:Y:S02]  /*1ab0*/  ULEA.HI UR7, UR7, UR5, URZ, 0x5 ;  /* 0x0000000507077291 */ /* 0x000fe4000f8f28ff */
[----:B------:R-:W-:Y:S02]  /*1ac0*/  UIADD3 UR5, UPT, UPT, UR4, -0x1, URZ ;  /* 0xffffffff04057890 */ /* 0x000fe4000fffe0ff */
[----:B------:R-:W-:Y:S02]  /*1ad0*/  USHF.R.S32.HI UR7, URZ, 0x5, UR7 ;  /* 0x00000005ff077899 */ /* 0x000fe40008011407 */
[----:B------:R-:W-:Y:S02]  /*1ae0*/  UISETP.GE.U32.AND UP2, UPT, UR5, -0x3f, UPT ;  /* 0xffffffc10500788c */ /* 0x000fe4000bf46070 */
[----:B------:R-:W-:Y:S02]  /*1af0*/  UISETP.LT.U32.AND UP0, UPT, UR7, 0x23, UPT ;  /* 0x000000230700788c */ /* 0x000fe4000bf01070 */
[----:B------:R-:W-:-:S02]  /*1b00*/  UIADD3 UR4, UPT, UPT, UR4, 0x3e, URZ ;  /* 0x0000003e04047890 */ /* 0x000fc4000fffe0ff */
[----:B------:R-:W-:-:S04]  /*1b10*/  USEL UR5, UR7, 0x23, UP0 ;  /* 0x0000002307057887 */ /* 0x000fc80008000000 */
[----:B------:R-:W-:Y:S02]  /*1b20*/  UIADD3 UR21, UPT, UPT, UR5, -0x1, URZ ;  /* 0xffffffff05157890 */ /* 0x000fe4000fffe0ff */
[----:B------:R-:W-:Y:S02]  /*1b30*/  @UP2 UIADD3 UR21, UPT, UPT, UR5, URZ, URZ ;  /* 0x000000ff05152290 */ /* 0x000fe4000fffe0ff */
[----:B------:R-:W-:Y:S02]  /*1b40*/  UIADD3 UR24, UPT, UPT, UR7, -UR5, URZ ;  /* 0x8000000507187290 */ /* 0x000fe4000fffe0ff */
[----:B------:R-:W-:Y:S02]  /*1b50*/  UIADD3 UR13, UPT, UPT, UR21, 0x1, URZ ;  /* 0x00000001150d7890 */ /* 0x000fe4000fffe0ff */
[----:B--2-4-:R-:W-:-:S12]  /*1b60*/  UIADD3 UR21, UPT, UPT, -UR21, URZ, URZ ;  /* 0x000000ff15157290 */ /* 0x014fd8000fffe1ff */
.L_x_43:
[----:B------:R-:W-:Y:S01]  /*1b70*/  UISETP.NE.AND UP0, UPT, UR37, URZ, UPT ;  /* 0x000000ff2500728c */ /* 0x000fe2000bf05270 */
[----:B------:R-:W1:Y:S08]  /*1b80*/  S2UR UR37, SR_CgaCtaId ;  /* 0x00000000002579c3 */ /* 0x000e700000008800 */
[----:B------:R-:W-:Y:S05]  /*1b90*/  BRA.U UP0, `(.L_x_24) ;  /* 0x0000000100347547 */ /* 0x000fea000b800000 */
[----:B------:R-:W2:Y:S01]  /*1ba0*/  S2R R2, SR_CgaCtaId ;  /* 0x0000000000027919 */ /* 0x000ea20000008800 */
[----:B------:R-:W-:-:S04]  /*1bb0*/  MOV R3, 0x400 ;  /* 0x0000040000037802 */ /* 0x000fc80000000f00 */
[----:B--2---:R-:W-:Y:S02]  /*1bc0*/  LEA R3, R2, R3, 0x18 ;  /* 0x0000000302037211 */ /* 0x004fe400078ec0ff */
[----:B------:R-:W-:-:S03]  /*1bd0*/  SHF.L.U32 R2, R8, 0x1f, RZ ;  /* 0x0000001f08027819 */ /* 0x000fc600000006ff */
[----:B------:R-:W-:-:S04]  /*1be0*/  IMAD R3, R10, 0x8, R3 ;  /* 0x000000080a037824 */ /* 0x000fc800078e0203 */
[----:B------:R-:W2:Y:S02]  /*1bf0*/  SYNCS.PHASECHK.TRANS64.TRYWAIT P0, [R3+URZ+0x2e0], R2 ;  /* 0x0002e002030075a7 */ /* 0x000ea400080011ff */
[----:B--2---:R-:W-:Y:S05]  /*1c00*/  @!P0 BRA `(.L_x_25) ;  /* 0x0000006c00a88947 */ /* 0x004fea0003800000 */
.L_x_165:
[----:B------:R-:W-:Y:S01]  /*1c10*/  VIADD R10, R10, 0x1 ;  /* 0x000000010a0a7836 */ /* 0x000fe20000000000 */
[----:B------:R2:W-:Y:S04]  /*1c20*/  SYNCS.ARRIVE.TRANS64.A1T0 RZ, [R3+URZ+0x2d0], RZ ;  /* 0x0002d0ff03ff79a7 */ /* 0x0005e800081000ff */
[----:B------:R-:W-:-:S04]  /*1c30*/  ISETP.NE.AND P0, PT, R10, 0x2, PT ;  /* 0x000000020a00780c */ /* 0x000fc80003f05270 */
[----:B------:R-:W-:Y:S02]  /*1c40*/  SEL R10, R10, RZ, P0 ;  /* 0x000000ff0a0a7207 */ /* 0x000fe40000000000 */
[----:B--2---:R-:W-:-:S04]  /*1c50*/  SEL R3, RZ, 0x1, P0 ;  /* 0x00000001ff037807 */ /* 0x004fc80000000000 */
[----:B------:R-:W-:-:S07]  /*1c60*/  LOP3.LUT R8, R8, R3, RZ, 0x3c, !PT ;  /* 0x0000000308087212 */ /* 0x000fce00078e3cff */
.L_x_24:
[----:B------:R-:W-:Y:S01]  /*1c70*/  UMOV UR6, 0x400 ;  /* 0x0000040000067882 */ /* 0x000fe20000000000 */
[----:B------:R-:W-:Y:S01]  /*1c80*/  LEA.HI R3, R21, R21, RZ, 0x1 ;  /* 0x0000001515037211 */ /* 0x000fe200078f08ff */
[----:B-1----:R-:W-:Y:S01]  /*1c90*/  ULEA UR6, UR37, UR6, 0x18 ;  /* 0x0000000625067291 */ /* 0x002fe2000f8ec0ff */
[----:B------:R-:W-:Y:S01]  /*1ca0*/  SHF.L.U32 R2, R15, 0x1f, RZ ;  /* 0x0000001f0f027819 */ /* 0x000fe200000006ff */
[----:B------:R-:W-:Y:S01]  /*1cb0*/  UISETP.GE.U32.AND UP0, UPT, UR4, 0x3f, UPT ;  /* 0x0000003f0400788c */ /* 0x000fe2000bf06070 */
[----:B------:R-:W-:Y:S01]  /*1cc0*/  R2UR UR35, R16 ;  /* 0x00000000102372ca */ /* 0x000fe200000e0000 */
[----:B------:R-:W-:Y:S01]  /*1cd0*/  ULEA UR8, UR23, UR6, 0x3 ;  /* 0x0000000617087291 */ /* 0x000fe2000f8e18ff */
[----:B------:R-:W-:Y:S01]  /*1ce0*/  IMAD.SHL.U32 R3, R3, 0x40, RZ ;  /* 0x0000004003037824 */ /* 0x000fe200078e00ff */
[----:B------:R-:W-:Y:S01]  /*1cf0*/  R2UR UR11, R17 ;  /* 0x00000000110b72ca */ /* 0x000fe200000e0000 */
[----:B------:R-:W-:-:S03]  /*1d00*/  UMOV UR25, URZ ;  /* 0x000000ff00197c82 */ /* 0x000fc60008000000 */
[----:B------:R-:W-:-:S03]  /*1d10*/  LOP3.LUT R3, R3, 0xffffff80, RZ, 0xc0, !PT ;  /* 0xffffff8003037812 */ /* 0x000fc600078ec0ff */
[----:B------:R1:W2:Y:S01]  /*1d20*/  SYNCS.PHASECHK.TRANS64.TRYWAIT P0, [UR8+0x118], R2 ;  /* 0x00011802ff0075a7 */ /* 0x0002a20008001108 */
[----:B------:R-:W-:Y:S02]  /*1d30*/  R2UR UR9, R3 ;  /* 0x00000000030972ca */ /* 0x000fe400000e0000 */
[----:B------:R-:W-:-:S11]  /*1d40*/  R2UR UR8, R20 ;  /* 0x00000000140872ca */ /* 0x000fd600000e0000 */
[----:B------:R-:W-:Y:S02]  /*1d50*/  ULOP3.LUT UR35, UR9, 0x40, UR35, 0xf8, !UPT ;  /* 0x0000004009237892 */ /* 0x000fe4000f8ef823 */
[----:B------:R-:W-:Y:S01]  /*1d60*/  ULEA UR11, UR8, UR11, 0x6 ;  /* 0x0000000b080b7291 */ /* 0x000fe2000f8e30ff */
[----:B------:R-:W-:Y:S11]  /*1d70*/  BRA.U !UP0, `(.L_x_26) ;  /* 0x0000000108c07547 */ /* 0x000ff6000b800000 */
[----:B------:R-:W-:Y:S01]  /*1d80*/  UMOV UR16, UR21 ;  /* 0x0000001500107c82 */ /* 0x000fe20008000000 */
[----:B------:R-:W-:Y:S01]  /*1d90*/  UMOV UR17, UR23 ;  /* 0x0000001700117c82 */ /* 0x000fe20008000000 */
[----:B------:R-:W-:-:S05]  /*1da0*/  UMOV UR34, URZ ;  /* 0x000000ff00227c82 */ /* 0x000fca0008000000 */
.L_x_32:
[----:B------:R-:W-:Y:S01]  /*1db0*/  ULEA UR33, UR17, UR6, 0x3 ;  /* 0x0000000611217291 */ /* 0x000fe2000f8e18ff */
[----:B------:R-:W-:Y:S01]  /*1dc0*/  @P5 MOV R3, 0x3000 ;  /* 0x0000300000035802 */ /* 0x000fe20000000f00 */
[----:B-12-4-:R-:W-:Y:S10]  /*1dd0*/  @P0 BRA `(.L_x_27) ;  /* 0x00000000000c0947 */ /* 0x016ff40003800000 */
[----:B------:R-:W-:-:S04]  /*1de0*/  SHF.L.U32 R5, R15, 0x1f, RZ ;  /* 0x0000001f0f057819 */ /* 0x000fc800000006ff */
[----:B------:R-:W2:Y:S02]  /*1df0*/  SYNCS.PHASECHK.TRANS64.TRYWAIT P0, [UR33+0x118], R5 ;  /* 0x00011805ff0075a7 */ /* 0x000ea40008001121 */
[----:B--2---:R-:W-:Y:S05]  /*1e00*/  @!P0 BRA `(.L_x_28) ;  /* 0x0000006c003c8947 */ /* 0x004fea0003800000 */
.L_x_27:
[----:B------:R2:W-:Y:S01]  /*1e10*/  @P5 SYNCS.ARRIVE.TRANS64 RZ, [UR33], R3 ;  /* 0x00000003ffff59a7 */ /* 0x0005e20008000021 */
[----:B------:R-:W-:Y:S02]  /*1e20*/  ULOP3.LUT UR8, UR22, 0x2, URZ, 0xfc, !UPT ;  /* 0x0000000216087892 */ /* 0x000fe4000f8efcff */
[----:B------:R-:W-:Y:S02]  /*1e30*/  UIADD3 UR16, UPT, UPT, UR16, 0x1, URZ ;  /* 0x0000000110107890 */ /* 0x000fe4000fffe0ff */
[----:B------:R-:W-:Y:S02]  /*1e40*/  UISETP.NE.AND UP0, UPT, UR8, 0x2, UPT ;  /* 0x000000020800788c */ /* 0x000fe4000bf05270 */
[----:B------:R-:W-:-:S07]  /*1e50*/  UISETP.NE.AND UP2, UPT, UR16, 0x1, UPT ;  /* 0x000000011000788c */ /* 0x000fce000bf45270 */
[----:B------:R-:W-:Y:S05]  /*1e60*/  BRA.U UP0, `(.L_x_29) ;  /* 0x0000000100047547 */ /* 0x000fea000b800000 */
[----:B------:R-:W-:Y:S05]  /*1e70*/  BPT.TRAP 0x1 ;  /* 0x000000040000795c */ /* 0x000fea0000300000 */
.L_x_29:
[----:B------:R-:W-:Y:S04]  /*1e80*/  BSSY.RECONVERGENT B0, `(.L_x_30) ;  /* 0x0000003000007945 */ /* 0x000fe80003800200 */
[----:B------:R-:W-:Y:S05]  /*1e90*/  @!P4 BRA `(.L_x_31) ;  /* 0x000000000004c947 */ /* 0x000fea0003800000 */
[----:B------:R-:W-:Y:S05]  /*1ea0*/  BPT.TRAP 0x1 ;  /* 0x000000040000795c */ /* 0x000fea0000300000 */
.L_x_31:
[----:B------:R-:W-:Y:S05]  /*1eb0*/  BSYNC.RECONVERGENT B0 ;  /* 0x0000000000007941 */ /* 0x000fea0003800200 */
.L_x_30:
[----:B------:R-:W-:Y:S02]  /*1ec0*/  UIADD3 UR23, UPT, UPT, UR17, 0x1, URZ ;  /* 0x0000000111177890 */ /* 0x000fe4000fffe0ff */
[----:B------:R-:W-:Y:S02]  /*1ed0*/  ULEA UR32, UR17, UR6, 0xc ;  /* 0x0000000611207291 */ /* 0x000fe4000f8e60ff */
[----:B------:R-:W-:Y:S02]  /*1ee0*/  UISETP.NE.AND UP0, UPT, UR23, 0x23, UPT ;  /* 0x000000231700788c */ /* 0x000fe4000bf05270 */
[----:B------:R-:W-:Y:S02]  /*1ef0*/  UIADD3 UR28, UP1, UPT, UR14, 0x80, URZ ;  /* 0x000000800e1c7890 */ /* 0x000fe4000ff3e0ff */
[----:B------:R-:W-:Y:S02]  /*1f00*/  USEL UR9, URZ, 0x1, UP0 ;  /* 0x00000001ff097887 */ /* 0x000fe40008000000 */
[----:B------:R-:W-:-:S02]  /*1f10*/  USEL UR23, UR23, URZ, UP0 ;  /* 0x000000ff17177287 */ /* 0x000fc40008000000 */
[----:B------:R-:W-:Y:S02]  /*1f20*/  UIADD3 UR26, UP0, UPT, UR14, 0x180, URZ ;  /* 0x000001800e1a7890 */ /* 0x000fe4000ff1e0ff */
[----:B------:R-:W-:Y:S01]  /*1f30*/  ULEA UR8, UR23, UR6, 0x3 ;  /* 0x0000000617087291 */ /* 0x000fe2000f8e18ff */
[----:B------:R-:W-:Y:S01]  /*1f40*/  LOP3.LUT R15, R15, UR9, RZ, 0x3c, !PT ;  /* 0x000000090f0f7c12 */ /* 0x000fe2000f8e3cff */
[----:B------:R-:W-:Y:S02]  /*1f50*/  ULOP3.LUT UR33, UR33, 0xfefffff8, URZ, 0xc0, !UPT ;  /* 0xfefffff821217892 */ /* 0x000fe4000f8ec0ff */
[----:B------:R-:W-:Y:S01]  /*1f60*/  UIADD3.X UR29, UPT, UPT, URZ, UR15, URZ, UP1, !UPT ;  /* 0x0000000fff1d7290 */ /* 0x000fe20008ffe4ff */
[----:B-1----:R-:W-:Y:S01]  /*1f70*/  SHF.L.U32 R2, R15, 0x1f, RZ ;  /* 0x0000001f0f027819 */ /* 0x002fe200000006ff */
[----:B------:R-:W-:Y:S02]  /*1f80*/  UIADD3 UR32, UPT, UPT, UR32, 0x3500, URZ ;  /* 0x0000350020207890 */ /* 0x000fe4000fffe0ff */
[----:B------:R-:W-:Y:S01]  /*1f90*/  UIADD3.X UR27, UPT, UPT, URZ, UR15, URZ, UP0, !UPT ;  /* 0x0000000fff1b7290 */ /* 0x000fe200087fe4ff */
[----:B------:R4:W1:Y:S01]  /*1fa0*/  SYNCS.PHASECHK.TRANS64.TRYWAIT P0, [UR8+0x118], R2 ;  /* 0x00011802ff0075a7 */ /* 0x0008620008001108 */
[----:B------:R-:W-:Y:S01]  /*1fb0*/  ULEA UR8, UR17, UR6, 0xb ;  /* 0x0000000611087291 */ /* 0x000fe2000f8e58ff */
[----:B------:R-:W-:Y:S01]  /*1fc0*/  UMOV UR18, 0x0 ;  /* 0x0000000000127882 */ /* 0x000fe20000000000 */
[----:B------:R-:W-:-:S02]  /*1fd0*/  UMOV UR19, 0x10000000 ;  /* 0x1000000000137882 */ /* 0x000fc40000000000 */
[----:B------:R-:W-:Y:S01]  /*1fe0*/  UIADD3 UR8, UPT, UPT, UR8, 0x26500, URZ ;  /* 0x0002650008087890 */ /* 0x000fe2000fffe0ff */
[----:B------:R2:W-:Y:S01]  /*1ff0*/  UTMALDG.3D.2CTA [UR32], [UR28], desc[UR18] ;  /* 0x000012201c0075b4 */ /* 0x0005e20008211000 */
[----:B------:R-:W-:Y:S01]  /*2000*/  UMOV UR10, UR34 ;  /* 0x00000022000a7c82 */ /* 0x000fe20008000000 */
[----:B------:R-:W-:Y:S01]  /*2010*/  UMOV UR12, UR36 ;  /* 0x00000024000c7c82 */ /* 0x000fe20008000000 */
[----:B------:R-:W-:Y:S01]  /*2020*/  UMOV UR9, UR33 ;  /* 0x0000002100097c82 */ /* 0x000fe20008000000 */
[----:B------:R-:W-:Y:S01]  /*2030*/  UMOV UR25, UR13 ;  /* 0x0000000d00197c82 */ /* 0x000fe20008000000 */
[----:B------:R-:W-:-:S03]  /*2040*/  UMOV UR17, UR23 ;  /* 0x0000001700117c82 */ /* 0x000fc60008000000 */
[----:B------:R4:W-:Y:S01]  /*2050*/  UTMALDG.3D.2CTA [UR8], [UR26], desc[UR18] ;  /* 0x000012081a0075b4 */ /* 0x0009e20008211000 */
[----:B--2---:R-:W-:Y:S01]  /*2060*/  UIADD3 UR34, UPT, UPT, UR34, 0x20, URZ ;  /* 0x0000002022227890 */ /* 0x004fe2000fffe0ff */
[----:B------:R-:W-:Y:S11]  /*2070*/  BRA.U UP2, `(.L_x_32) ;  /* 0xfffffffd024c7547 */ /* 0x000ff6000b83ffff */
.L_x_26:
[----:B----4-:R-:W-:Y:S01]  /*2080*/  ULEA UR8, UR23, UR6, 0x3 ;  /* 0x0000000617087291 */ /* 0x010fe2000f8e18ff */
[----:B-1----:R-:W-:Y:S01]  /*2090*/  SHF.L.U32 R2, R15, 0x1f, RZ ;  /* 0x0000001f0f027819 */ /* 0x002fe200000006ff */
[----:B------:R-:W-:Y:S01]  /*20a0*/  @!P1 SYNCS.ARRIVE.TRANS64.A1T0 RZ, [UR6+0x268], RZ ;  /* 0x000268ffffff99a7 */ /* 0x000fe20008100006 */
[----:B------:R-:W-:-:S06]  /*20b0*/  UISETP.GT.AND UP0, UPT, UR7, UR5, UPT ;  /* 0x000000050700728c */ /* 0x000fcc000bf04270 */
[----:B--2---:R1:W2:Y:S03]  /*20c0*/  SYNCS.PHASECHK.TRANS64.TRYWAIT P0, [UR8+0x118], R2 ;  /* 0x00011802ff0075a7 */ /* 0x0042a60008001108 */
[----:B------:R-:W-:Y:S05]  /*20d0*/  BRA.U !UP0, `(.L_x_33) ;  /* 0x0000000108c07547 */ /* 0x000fea000b800000 */
[----:B------:R-:W-:Y:S01]  /*20e0*/  UIADD3 UR26, UPT, UPT, UR24, UR25, URZ ;  /* 0x00000019181a7290 */ /* 0x000fe2000fffe0ff */
[----:B------:R-:W-:-:S11]  /*20f0*/  UMOV UR27, UR23 ;  /* 0x00000017001b7c82 */ /* 0x000fd60008000000 */
.L_x_39:
[----:B------:R-:W-:Y:S01]  /*2100*/  ULEA UR17, UR27, UR6, 0x3 ;  /* 0x000000061b117291 */ /* 0x000fe2000f8e18ff */
[----:B--2---:R-:W-:Y:S01]  /*2110*/  @P5 MOV R3, 0x3000 ;  /* 0x0000300000035802 */ /* 0x004fe20000000f00 */
[----:B-12---:R-:W-:Y:S10]  /*2120*/  @P0 BRA `(.L_x_34) ;  /* 0x00000000000c0947 */ /* 0x006ff40003800000 */
[----:B------:R-:W-:-:S04]  /*2130*/  SHF.L.U32 R5, R15, 0x1f, RZ ;  /* 0x0000001f0f057819 */ /* 0x000fc800000006ff */
[----:B------:R-:W2:Y:S02]  /*2140*/  SYNCS.PHASECHK.TRANS64.TRYWAIT P0, [UR17+0x118], R5 ;  /* 0x00011805ff0075a7 */ /* 0x000ea40008001111 */
[----:B--2---:R-:W-:Y:S05]  /*2150*/  @!P0 BRA `(.L_x_35) ;  /* 0x0000006800808947 */ /* 0x004fea0003800000 */
.L_x_34:
[----:B------:R2:W-:Y:S01]  /*2160*/  @P5 SYNCS.ARRIVE.TRANS64 RZ, [UR17], R3 ;  /* 0x00000003ffff59a7 */ /* 0x0005e20008000011 */
[----:B------:R-:W-:-:S04]  /*2170*/  ULOP3.LUT UR8, UR22, 0x2, URZ, 0xfc, !UPT ;  /* 0x0000000216087892 */ /* 0x000fc8000f8efcff */
[----:B------:R-:W-:-:S09]  /*2180*/  UISETP.NE.AND UP0, UPT, UR8, 0x2, UPT ;  /* 0x000000020800788c */ /* 0x000fd2000bf05270 */
[----:B------:R-:W-:Y:S05]  /*2190*/  BRA.U UP0, `(.L_x_36) ;  /* 0x0000000100047547 */ /* 0x000fea000b800000 */
[----:B------:R-:W-:Y:S05]  /*21a0*/  BPT.TRAP 0x1 ;  /* 0x000000040000795c */ /* 0x000fea0000300000 */
.L_x_36:
[----:B------:R-:W-:Y:S04]  /*21b0*/  BSSY.RECONVERGENT B0, `(.L_x_37) ;  /* 0x0000003000007945 */ /* 0x000fe80003800200 */
[----:B------:R-:W-:Y:S05]  /*21c0*/  @!P4 BRA `(.L_x_38) ;  /* 0x000000000004c947 */ /* 0x000fea0003800000 */
[----:B------:R-:W-:Y:S05]  /*21d0*/  BPT.TRAP 0x1 ;  /* 0x000000040000795c */ /* 0x000fea0000300000 */
.L_x_38:
[----:B------:R-:W-:Y:S05]  /*21e0*/  BSYNC.RECONVERGENT B0 ;  /* 0x0000000000007941 */ /* 0x000fea0003800200 */
.L_x_37:
        /* <DEDUP_REMOVED lines=9> */
[----:B------:R-:W-:Y:S02]  /*2280*/  USHF.L.U32 UR18, UR25, 0x5, URZ ;  /* 0x0000000519127899 */ /* 0x000fe400080006ff */
[----:B------:R-:W-:Y:S01]  /*2290*/  ULOP3.LUT UR17, UR17, 0xfefffff8, URZ, 0xc0, !UPT ;  /* 0xfefffff811117892 */ /* 0x000fe2000f8ec0ff */
[----:B-1----:R-:W-:Y:S01]  /*22a0*/  SHF.L.U32 R2, R15, 0x1f, RZ ;  /* 0x0000001f0f027819 */ /* 0x002fe200000006ff */
[----:B------:R-:W-:Y:S02]  /*22b0*/  UIADD3 UR16, UPT, UPT, UR16, 0x3500, URZ ;  /* 0x0000350010107890 */ /* 0x000fe4000fffe0ff */
[----:B------:R-:W-:Y:S01]  /*22c0*/  UIADD3.X UR33, UPT, UPT, URZ, UR15, URZ, UP1, !UPT ;  /* 0x0000000fff217290 */ /* 0x000fe20008ffe4ff */
[----:B------:R4:W1:Y:S01]  /*22d0*/  SYNCS.PHASECHK.TRANS64.TRYWAIT P0, [UR8+0x118], R2 ;  /* 0x00011802ff0075a7 */ /* 0x0008620008001108 */
[----:B------:R-:W-:-:S02]  /*22e0*/  ULEA UR8, UR27, UR6, 0xb ;  /* 0x000000061b087291 */ /* 0x000fc4000f8e58ff */
[----:B------:R-:W-:Y:S02]  /*22f0*/  UIADD3.X UR31, UPT, UPT, URZ, UR15, URZ, UP0, !UPT ;  /* 0x0000000fff1f7290 */ /* 0x000fe400087fe4ff */
[----:B------:R-:W-:Y:S01]  /*2300*/  UIADD3 UR8, UPT, UPT, UR8, 0x26500, URZ ;  /* 0x0002650008087890 */ /* 0x000fe2000fffe0ff */
[----:B------:R-:W-:Y:S01]  /*2310*/  UMOV UR28, 0x0 ;  /* 0x00000000001c7882 */ /* 0x000fe20000000000 */
[----:B------:R-:W-:Y:S01]  /*2320*/  UMOV UR29, 0x10000000 ;  /* 0x10000000001d7882 */ /* 0x000fe20000000000 */
[----:B------:R-:W-:Y:S01]  /*2330*/  UMOV UR19, UR35 ;  /* 0x0000002300137c82 */ /* 0x000fe20008000000 */
[----:B------:R-:W-:Y:S01]  /*2340*/  UMOV UR20, UR36 ;  /* 0x0000002400147c82 */ /* 0x000fe20008000000 */
[----:B------:R-:W-:Y:S01]  /*2350*/  UMOV UR12, UR36 ;  /* 0x00000024000c7c82 */ /* 0x000fe20008000000 */
[----:B------:R-:W-:Y:S01]  /*2360*/  UMOV UR9, UR17 ;  /* 0x0000001100097c82 */ /* 0x000fe20008000000 */
[----:B------:R-:W-:Y:S01]  /*2370*/  UMOV UR10, UR18 ;  /* 0x00000012000a7c82 */ /* 0x000fe20008000000 */
[----:B------:R4:W-:Y:S01]  /*2380*/  UTMALDG.3D.2CTA [UR16], [UR32], desc[UR28] ;  /* 0x00001c10200075b4 */ /* 0x0009e20008211000 */
[----:B------:R-:W-:Y:S01]  /*2390*/  UIADD3 UR25, UPT, UPT, UR25, 0x1, URZ ;  /* 0x0000000119197890 */ /* 0x000fe2000fffe0ff */
[----:B------:R-:W-:-:S03]  /*23a0*/  UMOV UR27, UR23 ;  /* 0x00000017001b7c82 */ /* 0x000fc60008000000 */
[----:B------:R-:W-:Y:S01]  /*23b0*/  UISETP.NE.AND UP0, UPT, UR25, UR26, UPT ;  /* 0x0000001a1900728c */ /* 0x000fe2000bf05270 */
[----:B------:R4:W-:Y:S08]  /*23c0*/  UTMALDG.3D.2CTA [UR8], [UR30], desc[UR28] ;  /* 0x00001c081e0075b4 */ /* 0x0009f00008211000 */
[----:B----4-:R-:W-:Y:S05]  /*23d0*/  BRA.U UP0, `(.L_x_39) ;  /* 0xfffffffd00487547 */ /* 0x010fea000b83ffff */
.L_x_33:
[----:B-1----:R-:W-:Y:S01]  /*23e0*/  LEA R2, R14, UR6, 0x3 ;  /* 0x000000060e027c11 */ /* 0x002fe2000f8e18ff */
[----:B------:R-:W-:Y:S01]  /*23f0*/  NOP ;  /* 0x0000000000007918 */ /* 0x000fe20000000000 */
[----:B--2---:R-:W-:Y:S02]  /*2400*/  SHF.L.U32 R3, R12, 0x1f, RZ ;  /* 0x0000001f0c037819 */ /* 0x004fe400000006ff */
[----:B------:R-:W-:Y:S02]  /*2410*/  LEA R4, R14, UR6, 0x4 ;  /* 0x000000060e047c11 */ /* 0x000fe4000f8e20ff */
[----:B------:R-:W1:Y:S02]  /*2420*/  SYNCS.PHASECHK.TRANS64.TRYWAIT P0, [R2+URZ+0x270], R3 ;  /* 0x00027003020075a7 */ /* 0x000e6400080011ff */
[----:B-1----:R-:W-:Y:S05]  /*2430*/  @!P0 BRA `(.L_x_40) ;  /* 0x0000006400e08947 */ /* 0x002fea0003800000 */
.L_x_168:
[----:B------:R-:W2:Y:S01]  /*2440*/  LDS.128 R4, [R4+0x300] ;  /* 0x0003000004047984 */ /* 0x000ea20000000c00 */
[----:B------:R-:W-:Y:S01]  /*2450*/  ISETP.GE.AND P0, PT, R26, 0x1, PT ;  /* 0x000000011a00780c */ /* 0x000fe20003f06270 */
[----:B-1----:R-:W-:Y:S01]  /*2460*/  VIADD R2, R2, 0x280 ;  /* 0x0000028002027836 */ /* 0x002fe20000000000 */
[----:B------:R-:W-:Y:S01]  /*2470*/  @!PT LDS RZ, [RZ] ;  /* 0x00000000fffff984 */ /* 0x000fe20000000800 */
[----:B------:R-:W-:Y:S01]  /*2480*/  @!PT LDS RZ, [RZ] ;  /* 0x00000000fffff984 */ /* 0x000fe20000000800 */
[----:B------:R-:W-:Y:S01]  /*2490*/  @!PT LDS RZ, [RZ] ;  /* 0x00000000fffff984 */ /* 0x000fe20000000800 */
[----:B------:R-:W-:Y:S01]  /*24a0*/  @!PT LDS RZ, [RZ] ;  /* 0x00000000fffff984 */ /* 0x000fe20000000800 */
[----:B------:R1:W-:Y:S06]  /*24b0*/  MEMBAR.ALL.CTA ;  /* 0x0000000000007992 */ /* 0x0003ec0000008000 */
[----:B-1----:R-:W1:Y:S01]  /*24c0*/  FENCE.VIEW.ASYNC.S ;  /* 0x00000000000073c6 */ /* 0x002e620000000000 */
[----:B------:R-:W-:-:S04]  /*24d0*/  PRMT R2, RZ, 0x654, R2 ;  /* 0x00000654ff027816 */ /* 0x000fc80000000002 */
[----:B-1----:R1:W-:Y:S01]  /*24e0*/  SYNCS.ARRIVE.TRANS64.RED.A1T0 RZ, [R2+URZ], RZ ;  /* 0x000000ff02ff79a7 */ /* 0x0023e200081004ff */
[----:B--2---:R-:W-:-:S13]  /*24f0*/  LOP3.LUT P2, RZ, R6, 0x1, RZ, 0xc0, !PT ;  /* 0x0000000106ff7812 */ /* 0x004fda000784c0ff */
[----:B------:R-:W-:Y:S01]  /*2500*/  @P2 SHF.R.U32.HI R3, RZ, 0x10, R5 ;  /* 0x00000010ff032819 */ /* 0x000fe20000011605 */
[----:B------:R-:W-:Y:S01]  /*2510*/  VOTEU.ANY UP0, P2 ;  /* 0x0000000000ff7886 */ /* 0x000fe20001000100 */
[----:B------:R-:W-:Y:S02]  /*2520*/  @P2 MOV R13, R4 ;  /* 0x00000004000d2202 */ /* 0x000fe40000000f00 */
[----:B------:R-:W-:Y:S02]  /*2530*/  @P2 R2UR.BROADCAST UR8, R3 ;  /* 0x00000000030822ca */ /* 0x000fe400008e0000 */
[----:B------:R-:W-:-:S11]  /*2540*/  @P2 LOP3.LUT R11, R5, 0xffff, RZ, 0xc0, !PT ;  /* 0x0000ffff050b2812 */ /* 0x000fd600078ec0ff */
[----:B------:R-:W-:Y:S01]  /*2550*/  @UP0 UMOV UR36, UR8 ;  /* 0x0000000800240c82 */ /* 0x000fe20008000000 */
[----:B-1----:R-:W-:Y:S05]  /*2560*/  @!P0 BRA `(.L_x_41) ;  /* 0x0000000000b88947 */ /* 0x002fea0003800000 */
[----:B------:R-:W3:Y:S01]  /*2570*/  LDC.64 R4, c[0x0][0xb18] ;  /* 0x0002c600ff047b82 */ /* 0x000ee20000000a00 */
[----:B------:R-:W-:-:S07]  /*2580*/  ISETP.NE.AND P3, PT, R26, 0x1, PT ;  /* 0x000000011a00780c */ /* 0x000fce0003f65270 */
[----:B------:R-:W1:Y:S08]  /*2590*/  LDC.64 R6, c[0x0][0xb10] ;  /* 0x0002c400ff067b82 */ /* 0x000e700000000a00 */
[----:B------:R-:W2:Y:S08]  /*25a0*/  LDC R18, c[0x0][0xb20] ;  /* 0x0002c800ff127b82 */ /* 0x000eb00000000800 */
[----:B------:R-:W4:Y:S01]  /*25b0*/  LDC R20, c[0x0][0xb0c] ;  /* 0x0002c300ff147b82 */ /* 0x000f220000000800 */
[----:B---3--:R-:W-:Y:S01]  /*25c0*/  IMAD.HI.U32 R19, R0, R5, RZ ;  /* 0x0000000500137227 */ /* 0x008fe200078e00ff */
[----:B------:R-:W-:-:S03]  /*25d0*/  ISETP.NE.AND P0, PT, R4, 0x1, PT ;  /* 0x000000010400780c */ /* 0x000fc60003f05270 */
[----:B------:R-:W-:-:S03]  /*25e0*/  IMAD.HI.U32 R5, R11, R5, RZ ;  /* 0x000000050b057227 */ /* 0x000fc600078e00ff */
[----:B------:R-:W3:Y:S01]  /*25f0*/  LDC.64 R2, c[0x0][0xb28] ;  /* 0x0002ca00ff027b82 */ /* 0x000ee20000000a00 */
[----:B-1----:R-:W-:-:S04]  /*2600*/  IMAD.HI.U32 R22, R9, R6, RZ ;  /* 0x0000000609167227 */ /* 0x002fc800078e00ff */
[----:B------:R-:W-:Y:S01]  /*2610*/  IMAD.HI.U32 R24, R13, R6, RZ ;  /* 0x000000060d187227 */ /* 0x000fe200078e00ff */
[----:B------:R-:W-:Y:S02]  /*2620*/  SHF.R.U32.HI R22, RZ, R7, R22 ;  /* 0x00000007ff167219 */ /* 0x000fe40000011616 */
[-C--:B--2---:R-:W-:Y:S02]  /*2630*/  SHF.R.U32.HI R19, RZ, R18.reuse, R19 ;  /* 0x00000012ff137219 */ /* 0x084fe40000011613 */
[----:B------:R-:W-:Y:S02]  /*2640*/  SHF.R.U32.HI R18, RZ, R18, R5 ;  /* 0x00000012ff127219 */ /* 0x000fe40000011605 */
[----:B------:R-:W-:Y:S02]  /*2650*/  SEL R19, R0, R19, !P0 ;  /* 0x0000001300137207 */ /* 0x000fe40004000000 */
[----:B------:R-:W-:Y:S02]  /*2660*/  SHF.R.U32.HI R24, RZ, R7, R24 ;  /* 0x00000007ff187219 */ /* 0x000fe40000011618 */
[----:B----4-:R-:W-:-:S02]  /*2670*/  ISETP.NE.AND P1, PT, R20, 0x1, PT ;  /* 0x000000011400780c */ /* 0x010fc40003f25270 */
[----:B------:R-:W-:Y:S02]  /*2680*/  SEL R5, R11, R18, !P0 ;  /* 0x000000120b057207 */ /* 0x000fe40004000000 */
[----:B------:R-:W-:Y:S02]  /*2690*/  SEL R21, R9, R22, !P1 ;  /* 0x0000001609157207 */ /* 0x000fe40004800000 */
[----:B------:R-:W-:Y:S01]  /*26a0*/  SEL R7, R13, R24, !P1 ;  /* 0x000000180d077207 */ /* 0x000fe20004800000 */
[----:B---3--:R-:W-:-:S04]  /*26b0*/  IMAD.HI.U32 R22, R19, R2, RZ ;  /* 0x0000000213167227 */ /* 0x008fc800078e00ff */
[----:B------:R-:W-:Y:S01]  /*26c0*/  IMAD.HI.U32 R6, R21, R2, RZ ;  /* 0x0000000215067227 */ /* 0x000fe200078e00ff */
[----:B------:R-:W-:-:S04]  /*26d0*/  @P3 SHF.R.U32.HI R19, RZ, R3, R22 ;  /* 0x00000003ff133219 */ /* 0x000fc80000011616 */
        /* <DEDUP_REMOVED lines=8> */
[----:B------:R-:W-:-:S04]  /*2760*/  @!P0 IMAD.HI.U32 R18, R7, R2, RZ ;  /* 0x0000000207128227 */ /* 0x000fc800078e00ff */
[----:B------:R-:W-:Y:S01]  /*2770*/  IMAD.MOV R2, RZ, RZ, -R6 ;  /* 0x000000ffff027224 */ /* 0x000fe200078e0a06 */
[----:B------:R-:W-:-:S03]  /*2780*/  @!P0 SHF.R.U32.HI R18, RZ, R3, R18 ;  /* 0x00000003ff128219 */ /* 0x000fc60000011612 */
[----:B------:R-:W-:Y:S01]  /*2790*/  IMAD R2, R26, R2, R5 ;  /* 0x000000021a027224 */ /* 0x000fe200078e0205 */
[----:B------:R-:W-:Y:S02]  /*27a0*/  @!P0 SEL R3, R7, R18, !P3 ;  /* 0x0000001207038207 */ /* 0x000fe40005800000 */
[----:B------:R-:W-:-:S03]  /*27b0*/  IADD3 R18, PT, PT, -R5, RZ, RZ ;  /* 0x000000ff05127210 */ /* 0x000fc60007ffe1ff */
[--C-:B------:R-:W-:Y:S02]  /*27c0*/  @!P0 IMAD.IADD R6, R6, 0x1, -R3.reuse ;  /* 0x0000000106068824 */ /* 0x100fe400078e0a03 */
[----:B------:R-:W-:Y:S01]  /*27d0*/  @!P0 IMAD R3, R2, R21, R3 ;  /* 0x0000001502038224 */ /* 0x000fe200078e0203 */
[----:B------:R-:W-:Y:S01]  /*27e0*/  IADD3 R2, PT, PT, -R7, RZ, RZ ;  /* 0x000000ff07027210 */ /* 0x000fe20007ffe1ff */
[----:B------:R-:W-:Y:S02]  /*27f0*/  @!P0 IMAD R5, R26, R6, R7 ;  /* 0x000000061a058224 */ /* 0x000fe400078e0207 */
[----:B------:R-:W-:Y:S02]  /*2800*/  IMAD R11, R4, R18, R11 ;  /* 0x00000012040b7224 */ /* 0x000fe400078e020b */
[----:B------:R-:W-:Y:S02]  /*2810*/  @!P0 IMAD.MOV.U32 R7, RZ, RZ, R3 ;  /* 0x000000ffff078224 */ /* 0x000fe400078e0003 */
[----:B------:R-:W-:-:S02]  /*2820*/  IMAD R2, R20, R2, R13 ;  /* 0x0000000214027224 */ /* 0x000fc400078e020d */
[----:B------:R-:W-:Y:S02]  /*2830*/  IMAD R11, R5, R4, R11 ;  /* 0x00000004050b7224 */ /* 0x000fe400078e020b */
[----:B------:R-:W-:Y:S02]  /*2840*/  IMAD R13, R7, R20, R2 ;  /* 0x00000014070d7224 */ /* 0x000fe400078e0202 */
.L_x_41:
[----:B------:R-:W1:Y:S02]  /*2850*/  LDCU UR8, c[0x0][0xb30] ;  /* 0x00016600ff0877ac */ /* 0x000e640008000800 */
[----:B-1----:R-:W-:-:S09]  /*2860*/  UISETP.NE.AND UP0, UPT, UR8, 0x1, UPT ;  /* 0x000000010800788c */ /* 0x002fd2000bf05270 */
[----:B------:R-:W-:Y:S05]  /*2870*/  BRA.U UP0, `(.L_x_42) ;  /* 0x0000000100407547 */ /* 0x000fea000b800000 */
[----:B------:R-:W1:Y:S08]  /*2880*/  LDC.64 R4, c[0x0][0xb10] ;  /* 0x0002c400ff047b82 */ /* 0x000e700000000a00 */
[----:B------:R-:W2:Y:S08]  /*2890*/  LDC.64 R2, c[0x0][0xb18] ;  /* 0x0002c600ff027b82 */ /* 0x000eb00000000a00 */
[----:B------:R-:W4:Y:S08]  /*28a0*/  LDC R6, c[0x0][0xb20] ;  /* 0x0002c800ff067b82 */ /* 0x000f300000000800 */
[----:B------:R-:W3:Y:S01]  /*28b0*/  LDC R18, c[0x0][0xb0c] ;  /* 0x0002c300ff127b82 */ /* 0x000ee20000000800 */
[----:B-1----:R-:W-:-:S05]  /*28c0*/  IMAD.HI.U32 R4, R13, R4, RZ ;  /* 0x000000040d047227 */ /* 0x002fca00078e00ff */
[----:B------:R-:W-:Y:S01]  /*28d0*/  SHF.R.U32.HI R4, RZ, R5, R4 ;  /* 0x00000005ff047219 */ /* 0x000fe20000011604 */
[----:B--2---:R-:W-:Y:S01]  /*28e0*/  IMAD.HI.U32 R3, R11, R3, RZ ;  /* 0x000000030b037227 */ /* 0x004fe200078e00ff */
[----:B------:R-:W-:-:S04]  /*28f0*/  ISETP.NE.AND P0, PT, R2, 0x1, PT ;  /* 0x000000010200780c */ /* 0x000fc80003f05270 */
[----:B----4-:R-:W-:-:S04]  /*2900*/  SHF.R.U32.HI R6, RZ, R6, R3 ;  /* 0x00000006ff067219 */ /* 0x010fc80000011603 */
[----:B------:R-:W-:Y:S02]  /*2910*/  SEL R3, R11, R6, !P0 ;  /* 0x000000060b037207 */ /* 0x000fe40004000000 */
[----:B---3--:R-:W-:-:S04]  /*2920*/  ISETP.NE.AND P1, PT, R18, 0x1, PT ;  /* 0x000000011200780c */ /* 0x008fc80003f25270 */
[----:B------:R-:W-:-:S05]  /*2930*/  SEL R4, R13, R4, !P1 ;  /* 0x000000040d047207 */ /* 0x000fca0004800000 */
[----:B------:R-:W-:Y:S02]  /*2940*/  IMAD.IADD R5, R3, 0x1, -R4 ;  /* 0x0000000103057824 */ /* 0x000fe400078e0a04 */
[----:B------:R-:W-:Y:S02]  /*2950*/  IMAD.IADD R3, R4, 0x1, -R3 ;  /* 0x0000000104037824 */ /* 0x000fe400078e0a03 */
[----:B------:R-:W-:Y:S02]  /*2960*/  IMAD R13, R5, R18, R13 ;  /* 0x00000012050d7224 */ /* 0x000fe400078e020d */
[----:B------:R-:W-:-:S07]  /*2970*/  IMAD R11, R3, R2, R11 ;  /* 0x00000002030b7224 */ /* 0x000fce00078e020b */
.L_x_42:
[----:B------:R-:W-:Y:S01]  /*2980*/  VIADD R14, R14, 0x1 ;  /* 0x000000010e0e7836 */ /* 0x000fe20000000000 */
[----:B------:R-:W-:Y:S01]  /*2990*/  PLOP3.LUT P1, PT, PT, PT, PT, 0x80, 0x8 ;  /* 0x000000000008781c */ /* 0x000fe20003f2f070 */
[----:B------:R-:W-:Y:S02]  /*29a0*/  IMAD.IADD R21, R13, 0x1, R60 ;  /* 0x000000010d157824 */ /* 0x000fe400078e023c */
[----:B------:R-:W-:Y:S01]  /*29b0*/  IMAD.IADD R20, R11, 0x1, R58 ;  /* 0x000000010b147824 */ /* 0x000fe200078e023a */
[----:B------:R-:W-:-:S04]  /*29c0*/  ISETP.NE.AND P0, PT, R14, 0x2, PT ;  /* 0x000000020e00780c */ /* 0x000fc80003f05270 */
[----:B------:R-:W-:Y:S02]  /*29d0*/  SEL R3, RZ, 0x1, P0 ;  /* 0x00000001ff037807 */ /* 0x000fe40000000000 */
[----:B------:R-:W-:Y:S02]  /*29e0*/  SEL R14, R14, RZ, P0 ;  /* 0x000000ff0e0e7207 */ /* 0x000fe40000000000 */
[----:B------:R-:W-:Y:S01]  /*29f0*/  LOP3.LUT R12, R12, R3, RZ, 0x3c, !PT ;  /* 0x000000030c0c7212 */ /* 0x000fe200078e3cff */
[----:B------:R-:W-:Y:S06]  /*2a00*/  @P2 BRA `(.L_x_43) ;  /* 0xfffffff000582947 */ /* 0x000fec000383ffff */
[----:B------:R-:W-:Y:S01]  /*2a10*/  UIADD3 UR6, UPT, UPT, UR6, 0x118, URZ ;  /* 0x0000011806067890 */ /* 0x000fe2000fffe0ff */
[----:B------:R-:W-:-:S03]  /*2a20*/  SHF.L.U32 R3, R15, 0x1f, RZ ;  /* 0x0000001f0f037819 */ /* 0x000fc600000006ff */
[----:B------:R-:W-:-:S09]  /*2a30*/  ULEA UR4, UR23, UR6, 0x3 ;  /* 0x0000000617047291 */ /* 0x000fd2000f8e18ff */
[----:B------:R-:W1:Y:S02]  /*2a40*/  SYNCS.PHASECHK.TRANS64.TRYWAIT P0, [UR4], R3 ;  /* 0x00000003ff0075a7 */ /* 0x000e640008001104 */
[----:B-1----:R-:W-:Y:S05]  /*2a50*/  @!P0 BRA `(.L_x_44) ;  /* 0x00000060006c8947 */ /* 0x002fea0003800000 */
.L_x_170:
[----:B------:R-:W-:-:S04]  /*2a60*/  UIADD3 UR5, UPT, UPT, UR23, 0x1, URZ ;  /* 0x0000000117057890 */ /* 0x000fc8000fffe0ff */
[----:B------:R-:W-:-:S04]  /*2a70*/  UISETP.NE.AND UP0, UPT, UR5, 0x23, UPT ;  /* 0x000000230500788c */ /* 0x000fc8000bf05270 */
[----:B------:R-:W-:Y:S02]  /*2a80*/  USEL UR7, URZ, 0x1, UP0 ;  /* 0x00000001ff077887 */ /* 0x000fe40008000000 */
[----:B------:R-:W-:-:S04]  /*2a90*/  USEL UR5, UR5, URZ, UP0 ;  /* 0x000000ff05057287 */ /* 0x000fc80008000000 */
[----:B------:R-:W-:Y:S01]  /*2aa0*/  ULEA UR4, UR5, UR6, 0x3 ;  /* 0x0000000605047291 */ /* 0x000fe2000f8e18ff */
[----:B------:R-:W-:-:S04]  /*2ab0*/  LOP3.LUT R2, R15, UR7, RZ, 0x3c, !PT ;  /* 0x000000070f027c12 */ /* 0x000fc8000f8e3cff */
[----:B-1----:R-:W-:-:S04]  /*2ac0*/  SHF.L.U32 R3, R2, 0x1f, RZ ;  /* 0x0000001f02037819 */ /* 0x002fc800000006ff */
[----:B------:R-:W1:Y:S02]  /*2ad0*/  SYNCS.PHASECHK.TRANS64.TRYWAIT P0, [UR4], R3 ;  /* 0x00000003ff0075a7 */ /* 0x000e640008001104 */
[----:B-1----:R-:W-:Y:S05]  /*2ae0*/  @!P0 BRA `(.L_x_45) ;  /* 0x0000006000608947 */ /* 0x002fea0003800000 */
.L_x_172:
        /* <DEDUP_REMOVED lines=9> */
.L_x_174:
        /* <DEDUP_REMOVED lines=9> */
.L_x_176:
        /* <DEDUP_REMOVED lines=9> */
.L_x_178:
        /* <DEDUP_REMOVED lines=9> */
.L_x_180:
        /* <DEDUP_REMOVED lines=9> */
.L_x_182:
        /* <DEDUP_REMOVED lines=9> */
.L_x_184:
        /* <DEDUP_REMOVED lines=9> */
.L_x_186:
        /* <DEDUP_REMOVED lines=9> */
.L_x_188:
        /* <DEDUP_REMOVED lines=9> */
.L_x_190:
        /* <DEDUP_REMOVED lines=9> */
.L_x_192:
        /* <DEDUP_REMOVED lines=9> */
.L_x_194:
        /* <DEDUP_REMOVED lines=9> */
.L_x_196:
        /* <DEDUP_REMOVED lines=9> */
.L_x_198:
        /* <DEDUP_REMOVED lines=9> */
.L_x_200:
        /* <DEDUP_REMOVED lines=9> */
.L_x_202:
        /* <DEDUP_REMOVED lines=9> */
.L_x_204:
        /* <DEDUP_REMOVED lines=9> */
.L_x_206:
        /* <DEDUP_REMOVED lines=9> */
.L_x_208:
        /* <DEDUP_REMOVED lines=9> */
.L_x_210:
        /* <DEDUP_REMOVED lines=9> */
.L_x_212:
        /* <DEDUP_REMOVED lines=9> */
.L_x_214:
        /* <DEDUP_REMOVED lines=9> */
.L_x_216:
        /* <DEDUP_REMOVED lines=9> */
.L_x_218:
        /* <DEDUP_REMOVED lines=9> */
.L_x_220:
        /* <DEDUP_REMOVED lines=9> */
.L_x_222:
        /* <DEDUP_REMOVED lines=9> */
.L_x_224:
        /* <DEDUP_REMOVED lines=9> */
.L_x_226:
        /* <DEDUP_REMOVED lines=9> */
.L_x_228:
        /* <DEDUP_REMOVED lines=9> */
.L_x_230:
        /* <DEDUP_REMOVED lines=9> */
.L_x_232:
        /* <DEDUP_REMOVED lines=9> */
.L_x_234:
        /* <DEDUP_REMOVED lines=9> */
.L_x_236:
[----:B------:R-:W-:-:S04]  /*3cf0*/  UIADD3 UR5, UPT, UPT, UR5, 0x1, URZ ;  /* 0x0000000105057890 */ /* 0x000fc8000fffe0ff */
[----:B------:R-:W-:-:S04]  /*3d00*/  UISETP.NE.AND UP0, UPT, UR5, 0x23, UPT ;  /* 0x000000230500788c */ /* 0x000fc8000bf05270 */
[----:B------:R-:W-:Y:S02]  /*3d10*/  USEL UR4, URZ, 0x1, UP0 ;  /* 0x00000001ff047887 */ /* 0x000fe40008000000 */
[----:B------:R-:W-:-:S04]  /*3d20*/  USEL UR5, UR5, URZ, UP0 ;  /* 0x000000ff05057287 */ /* 0x000fc80008000000 */
[----:B------:R-:W-:Y:S01]  /*3d30*/  ULEA UR5, UR5, UR6, 0x3 ;  /* 0x0000000605057291 */ /* 0x000fe2000f8e18ff */
[----:B-1----:R-:W-:-:S04]  /*3d40*/  LOP3.LUT R3, R2, UR4, RZ, 0x3c, !PT ;  /* 0x0000000402037c12 */ /* 0x002fc8000f8e3cff */
[----:B------:R-:W-:Y:S01]  /*3d50*/  SHF.L.U32 R3, R3, 0x1f, RZ ;  /* 0x0000001f03037819 */ /* 0x000fe200000006ff */
[----:B---3--:R-:W-:-:S07]  /*3d60*/  IMAD.U32 R0, RZ, RZ, UR5 ;  /* 0x00000005ff007e24 */ /* 0x008fce000f8e00ff */
.L_x_78:
[----:B-1----:R1:W2:Y:S02]  /*3d70*/  SYNCS.PHASECHK.TRANS64.TRYWAIT P0, [R0+URZ], R3 ;  /* 0x00000003000075a7 */ /* 0x0022a400080011ff */
[----:B--2---:R-:W-:Y:S05]  /*3d80*/  @!P0 NANOSLEEP.SYNCS 0x989680 ;  /* 0x009896800000895d */ /* 0x004fea0003900000 */
[----:B------:R-:W2:Y:S02]  /*3d90*/  @!P0 SYNCS.PHASECHK.TRANS64 P0, [R0+URZ], R3 ;  /* 0x00000003000085a7 */ /* 0x000ea400080010ff */
[----:B--2---:R-:W-:Y:S05]  /*3da0*/  @P0 EXIT ;  /* 0x000000000000094d */ /* 0x004fea0003800000 */
[----:B------:R-:W-:Y:S05]  /*3db0*/  BRA `(.L_x_78) ;  /* 0xfffffffc00ec7947 */ /* 0x000fea000383ffff */
.L_x_23:
[----:B------:R-:W-:-:S04]  /*3dc0*/  UISETP.NE.AND UP1, UPT, UR37, URZ, UPT ;  /* 0x000000ff2500728c */ /* 0x000fc8000bf25270 */
[----:B------:R-:W-:-:S09]  /*3dd0*/  UISETP.NE.OR UP1, UPT, UR10, 0x1, UP1 ;  /* 0x000000010a00788c */ /* 0x000fd20008f25670 */
[----:B------:R-:W-:Y:S05]  /*3de0*/  BRA.U UP1, `(.L_x_79) ;  /* 0x00000005014c7547 */ /* 0x000fea000b800000 */
[----:B------:R-:W-:Y:S01]  /*3df0*/  HFMA2 R11, -RZ, RZ, 0, 0 ;  /* 0x00000000ff0b7431 */ /* 0x000fe200000001ff */
[----:B------:R-:W-:Y:S01]  /*3e00*/  ISETP.GE.U32.AND P2, PT, R10, 0x2, PT ;  /* 0x000000020a00780c */ /* 0x000fe20003f46070 */
[----:B------:R-:W-:Y:S01]  /*3e10*/  IMAD.MOV.U32 R12, RZ, RZ, 0x1 ;  /* 0x00000001ff0c7424 */ /* 0x000fe200078e00ff */
[----:B------:R-:W-:Y:S01]  /*3e20*/  CS2R R8, SRZ ;  /* 0x0000000000087805 */ /* 0x000fe2000001ff00 */
[----:B------:R-:W-:Y:S01]  /*3e30*/  IMAD.MOV.U32 R3, RZ, RZ, RZ ;  /* 0x000000ffff037224 */ /* 0x000fe200078e00ff */
[----:B------:R-:W-:Y:S01]  /*3e40*/  UMOV UR4, 0x400 ;  /* 0x0000040000047882 */ /* 0x000fe20000000000 */
[----:B------:R-:W-:Y:S01]  /*3e50*/  UMOV UR6, URZ ;  /* 0x000000ff00067c82 */ /* 0x000fe20008000000 */
[----:B------:R-:W-:-:S12]  /*3e60*/  ULEA UR37, UR37, UR4, 0x18 ;  /* 0x0000000425257291 */ /* 0x000fd8000f8ec0ff */
.L_x_83:
[----:B------:R-:W-:Y:S02]  /*3e70*/  LEA R0, R3, UR37, 0x3 ;  /* 0x0000002503007c11 */ /* 0x000fe4000f8e18ff */
[----:B------:R-:W-:-:S03]  /*3e80*/  SHF.L.U32 R5, R8, 0x1f, RZ ;  /* 0x0000001f08057819 */ /* 0x000fc600000006ff */
[----:B------:R-:W-:Y:S01]  /*3e90*/  VIADD R4, R0, 0x2e0 ;  /* 0x000002e000047836 */ /* 0x000fe20000000000 */
[----:B------:R-:W1:Y:S02]  /*3ea0*/  SYNCS.PHASECHK.TRANS64.TRYWAIT P0, [R0+URZ+0x2d0], R5 ;  /* 0x0002d005000075a7 */ /* 0x000e6400080011ff */
[----:B-1----:R-:W-:Y:S05]  /*3eb0*/  @!P0 BRA `(.L_x_80) ;  /* 0x0000005800848947 */ /* 0x002fea0003800000 */
.L_x_237:
[----:B------:R-:W-:Y:S01]  /*3ec0*/  ULEA UR5, UR6, UR37, 0x3 ;  /* 0x0000002506057291 */ /* 0x000fe2000f8e18ff */
[----:B------:R-:W-:Y:S01]  /*3ed0*/  PRMT R4, RZ, 0x654, R4 ;  /* 0x00000654ff047816 */ /* 0x000fe20000000004 */
[----:B-1----:R-:W-:Y:S01]  /*3ee0*/  @!P2 IMAD.MOV.U32 R5, RZ, RZ, 0x10 ;  /* 0x00000010ff05a424 */ /* 0x002fe200078e00ff */
[----:B------:R-:W-:Y:S01]  /*3ef0*/  SHF.L.U32 R7, R12, 0x1f, RZ ;  /* 0x0000001f0c077819 */ /* 0x000fe200000006ff */
[----:B------:R-:W-:Y:S01]  /*3f00*/  UIADD3 UR4, UPT, UPT, UR5, 0x270, URZ ;  /* 0x0000027005047890 */ /* 0x000fe2000fffe0ff */
[----:B------:R1:W-:Y:S05]  /*3f10*/  SYNCS.ARRIVE.TRANS64.RED.A1T0 RZ, [R4+URZ], RZ ;  /* 0x000000ff04ff79a7 */ /* 0x0003ea00081004ff */
[----:B------:R-:W-:Y:S01]  /*3f20*/  IMAD.U32 R13, RZ, RZ, UR4 ;  /* 0x00000004ff0d7e24 */ /* 0x000fe2000f8e00ff */
[----:B------:R-:W2:Y:S04]  /*3f30*/  SYNCS.PHASECHK.TRANS64.TRYWAIT P0, [UR5+0x280], R7 ;  /* 0x00028007ff0075a7 */ /* 0x000ea80008001105 */
[----:B------:R-:W-:Y:S01]  /*3f40*/  PRMT R13, R10, 0x654, R13 ;  /* 0x000006540a0d7816 */ /* 0x000fe2000000000d */
[----:B-12---:R-:W-:Y:S06]  /*3f50*/  @!P0 BRA `(.L_x_81) ;  /* 0x0000005800708947 */ /* 0x006fec0003800000 */
.L_x_239:
[----:B------:R-:W-:Y:S01]  /*3f60*/  ULEA UR4, UR6, UR37, 0x4 ;  /* 0x0000002506047291 */ /* 0x000fe2000f8e20ff */
[----:B------:R-:W-:Y:S01]  /*3f70*/  SEL R2, R13, R2, !P2 ;  /* 0x000000020d027207 */ /* 0x000fe20005000000 */
[----:B------:R-:W-:Y:S01]  /*3f80*/  UIADD3 UR5, UPT, UPT, UR5, 0x270, URZ ;  /* 0x0000027005057890 */ /* 0x000fe2000fffe0ff */
[----:B-1----:R-:W-:Y:S01]  /*3f90*/  LEA R0, R11, UR37, 0x3 ;  /* 0x000000250b007c11 */ /* 0x002fe2000f8e18ff */
[----:B------:R-:W-:Y:S01]  /*3fa0*/  UIADD3 UR4, UPT, UPT, UR4, 0x300, URZ ;  /* 0x0000030004047890 */ /* 0x000fe2000fffe0ff */
[----:B------:R1:W-:Y:S01]  /*3fb0*/  @!P2 SYNCS.ARRIVE.TRANS64.RED RZ, [R2+URZ], R5 ;  /* 0x0000000502ffa9a7 */ /* 0x0003e200080004ff */
[----:B------:R-:W-:Y:S01]  /*3fc0*/  UIADD3 UR6, UPT, UPT, UR6, 0x1, URZ ;  /* 0x0000000106067890 */ /* 0x000fe2000fffe0ff */
[----:B------:R-:W-:-:S03]  /*3fd0*/  VIADD R3, R3, 0x1 ;  /* 0x0000000103037836 */ /* 0x000fc60000000000 */
[----:B------:R-:W-:Y:S02]  /*3fe0*/  UISETP.NE.AND UP0, UPT, UR6, 0x2, UPT ;  /* 0x000000020600788c */ /* 0x000fe4000bf05270 */
[----:B------:R-:W-:Y:S01]  /*3ff0*/  ISETP.NE.AND P0, PT, R3, 0x2, PT ;  /* 0x000000020300780c */ /* 0x000fe20003f05270 */
[----:B------:R-:W-:Y:S06]  /*4000*/  UGETNEXTWORKID.BROADCAST [UR4], [UR5] ;  /* 0x00000000040073ca */ /* 0x000fec0008000100 */
[----:B------:R-:W-:Y:S02]  /*4010*/  USEL UR4, URZ, 0x1, UP0 ;  /* 0x00000001ff047887 */ /* 0x000fe40008000000 */
[----:B------:R-:W-:-:S04]  /*4020*/  USEL UR6, UR6, URZ, UP0 ;  /* 0x000000ff06067287 */ /* 0x000fc80008000000 */
[----:B------:R-:W-:Y:S02]  /*4030*/  LOP3.LUT R12, R12, UR4, RZ, 0x3c, !PT ;  /* 0x000000040c0c7c12 */ /* 0x000fe4000f8e3cff */
[----:B-1----:R-:W-:-:S04]  /*4040*/  SHF.L.U32 R5, R9, 0x1f, RZ ;  /* 0x0000001f09057819 */ /* 0x002fc800000006ff */
[----:B------:R-:W1:Y:S02]  /*4050*/  SYNCS.PHASECHK.TRANS64.TRYWAIT P1, [R0+URZ+0x270], R5 ;  /* 0x00027005000075a7 */ /* 0x000e6400080211ff */
[----:B-1----:R-:W-:Y:S05]  /*4060*/  @!P1 BRA `(.L_x_82) ;  /* 0x0000005800449947 */ /* 0x002fea0003800000 */
.L_x_240:
[----:B------:R-:W-:Y:S01]  /*4070*/  LEA R4, R11, UR37, 0x4 ;  /* 0x000000250b047c11 */ /* 0x000fe2000f8e20ff */
[----:B-1----:R-:W-:Y:S01]  /*4080*/  VIADD R0, R0, 0x280 ;  /* 0x0000028000007836 */ /* 0x002fe20000000000 */
[----:B------:R-:W-:Y:S01]  /*4090*/  SEL R3, R3, RZ, P0 ;  /* 0x000000ff03037207 */ /* 0x000fe20000000000 */
[----:B------:R-:W-:-:S03]  /*40a0*/  VIADD R11, R11, 0x1 ;  /* 0x000000010b0b7836 */ /* 0x000fc60000000000 */
[----:B------:R-:W1:Y:S01]  /*40b0*/  LDS.128 R4, [R4+0x300] ;  /* 0x0003000004047984 */ /* 0x000e620000000c00 */
[----:B------:R-:W-:Y:S02]  /*40c0*/  PRMT R0, RZ, 0x654, R0 ;  /* 0x00000654ff007816 */ /* 0x000fe40000000000 */
[C---:B------:R-:W-:Y:S01]  /*40d0*/  ISETP.NE.AND P1, PT, R11.reuse, 0x2, PT ;  /* 0x000000020b00780c */ /* 0x040fe20003f25270 */
[----:B------:R-:W-:Y:S01]  /*40e0*/  @!PT LDS RZ, [RZ] ;  /* 0x00000000fffff984 */ /* 0x000fe20000000800 */
[----:B------:R-:W-:Y:S01]  /*40f0*/  @!PT LDS RZ, [RZ] ;  /* 0x00000000fffff984 */ /* 0x000fe20000000800 */
[----:B------:R-:W-:Y:S01]  /*4100*/  @!PT LDS RZ, [RZ] ;  /* 0x00000000fffff984 */ /* 0x000fe20000000800 */
[----:B------:R-:W-:Y:S01]  /*4110*/  @!PT LDS RZ, [RZ] ;  /* 0x00000000fffff984 */ /* 0x000fe20000000800 */
[----:B------:R2:W-:Y:S06]  /*4120*/  MEMBAR.ALL.CTA ;  /* 0x0000000000007992 */ /* 0x0005ec0000008000 */
[----:B--2---:R-:W2:Y:S01]  /*4130*/  FENCE.VIEW.ASYNC.S ;  /* 0x00000000000073c6 */ /* 0x004ea20000000000 */
[----:B------:R-:W-:Y:S01]  /*4140*/  SEL R11, R11, RZ, P1 ;  /* 0x000000ff0b0b7207 */ /* 0x000fe20000800000 */
[----:B--2---:R2:W-:Y:S01]  /*4150*/  SYNCS.ARRIVE.TRANS64.RED.A1T0 RZ, [R0+URZ], RZ ;  /* 0x000000ff00ff79a7 */ /* 0x0045e200081004ff */
[----:B-1----:R-:W-:-:S02]  /*4160*/  LOP3.LUT P3, RZ, R6, 0x1, RZ, 0xc0, !PT ;  /* 0x0000000106ff7812 */ /* 0x002fc4000786c0ff */
[----:B------:R-:W-:-:S04]  /*4170*/  SEL R5, RZ, 0x1, P0 ;  /* 0x00000001ff057807 */ /* 0x000fc80000000000 */
[----:B------:R-:W-:Y:S02]  /*4180*/  LOP3.LUT R8, R8, R5, RZ, 0x3c, !PT ;  /* 0x0000000508087212 */ /* 0x000fe400078e3cff */
[----:B--2---:R-:W-:-:S04]  /*4190*/  SEL R0, RZ, 0x1, P1 ;  /* 0x00000001ff007807 */ /* 0x004fc80000800000 */
[----:B------:R-:W-:Y:S01]  /*41a0*/  LOP3.LUT R9, R9, R0, RZ, 0x3c, !PT ;  /* 0x0000000009097212 */ /* 0x000fe200078e3cff */
[----:B------:R-:W-:Y:S06]  /*41b0*/  @P3 BRA `(.L_x_83) ;  /* 0xfffffffc002c3947 */ /* 0x000fec000383ffff */
[----:B------:R-:W-:Y:S01]  /*41c0*/  ULEA UR5, UR6, UR37, 0x3 ;  /* 0x0000002506057291 */ /* 0x000fe2000f8e18ff */
[----:B------:R-:W-:-:S08]  /*41d0*/  SHF.L.U32 R3, R12, 0x1f, RZ ;  /* 0x0000001f0c037819 */ /* 0x000fd000000006ff */
[----:B------:R-:W1:Y:S02]  /*41e0*/  SYNCS.PHASECHK.TRANS64 P0, [UR5+0x280], R3 ;  /* 0x00028003ff0075a7 */ /* 0x000e640008001005 */
[----:B-1----:R-:W-:Y:S05]  /*41f0*/  @P0 BRA `(.L_x_84) ;  /* 0x0000000000080947 */ /* 0x002fea0003800000 */
[----:B------:R-:W1:Y:S02]  /*4200*/  SYNCS.PHASECHK.TRANS64.TRYWAIT P0, [UR5+0x280], R3 ;  /* 0x00028003ff0075a7 */ /* 0x000e640008001105 */
[----:B-1----:R-:W-:Y:S05]  /*4210*/  @!P0 BRA `(.L_x_85) ;  /* 0x0000005400ec8947 */ /* 0x002fea0003800000 */
.L_x_84:
[----:B------:R-:W-:-:S04]  /*4220*/  UIADD3 UR4, UPT, UPT, UR6, 0x1, URZ ;  /* 0x0000000106047890 */ /* 0x000fc8000fffe0ff */
[----:B------:R-:W-:-:S04]  /*4230*/  UISETP.NE.AND UP0, UPT, UR4, 0x2, UPT ;  /* 0x000000020400788c */ /* 0x000fc8000bf05270 */
[----:B------:R-:W-:Y:S02]  /*4240*/  USEL UR7, URZ, 0x1, UP0 ;  /* 0x00000001ff077887 */ /* 0x000fe40008000000 */
[----:B------:R-:W-:-:S04]  /*4250*/  USEL UR4, UR4, URZ, UP0 ;  /* 0x000000ff04047287 */ /* 0x000fc80008000000 */
[----:B------:R-:W-:Y:S01]  /*4260*/  ULEA UR4, UR4, UR37, 0x3 ;  /* 0x0000002504047291 */ /* 0x000fe2000f8e18ff */
[----:B-1----:R-:W-:-:S04]  /*4270*/  LOP3.LUT R3, R12, UR7, RZ, 0x3c, !PT ;  /* 0x000000070c037c12 */ /* 0x002fc8000f8e3cff */
[----:B------:R-:W-:-:S04]  /*4280*/  SHF.L.U32 R0, R3, 0x1f, RZ ;  /* 0x0000001f03007819 */ /* 0x000fc800000006ff */
[----:B------:R-:W1:Y:S02]  /*4290*/  SYNCS.PHASECHK.TRANS64 P0, [UR4+0x280], R0 ;  /* 0x00028000ff0075a7 */ /* 0x000e640008001004 */
[----:B-1----:R-:W-:Y:S05]  /*42a0*/  @P0 EXIT ;  /* 0x000000000000094d */ /* 0x002fea0003800000 */
[----:B------:R-:W-:Y:S02]  /*42b0*/  SHF.L.U32 R3, R3, 0x1f, RZ ;  /* 0x0000001f03037819 */ /* 0x000fe400000006ff */
[----:B------:R-:W-:-:S07]  /*42c0*/  MOV R0, UR4 ;  /* 0x0000000400007c02 */ /* 0x000fce0008000f00 */
.L_x_86:
[----:B-1----:R1:W2:Y:S02]  /*42d0*/  SYNCS.PHASECHK.TRANS64.TRYWAIT P0, [R0+URZ+0x280], R3 ;  /* 0x00028003000075a7 */ /* 0x0022a400080011ff */
[----:B--2---:R-:W-:Y:S05]  /*42e0*/  @!P0 NANOSLEEP.SYNCS 0x989680 ;  /* 0x009896800000895d */ /* 0x004fea0003900000 */
[----:B------:R-:W2:Y:S02]  /*42f0*/  @!P0 SYNCS.PHASECHK.TRANS64 P0, [R0+URZ+0x280], R3 ;  /* 0x00028003000085a7 */ /* 0x000ea400080010ff */
[----:B--2---:R-:W-:Y:S05]  /*4300*/  @P0 EXIT ;  /* 0x000000000000094d */ /* 0x004fea0003800000 */
[----:B------:R-:W-:Y:S05]  /*4310*/  BRA `(.L_x_86) ;  /* 0xfffffffc00ec7947 */ /* 0x000fea000383ffff */
.L_x_79:
[----:B------:R-:W-:Y:S05]  /*4320*/  BRA.U UP4, `(.L_x_87) ;  /* 0x0000001104a07547 */ /* 0x000fea000b800000 */
[----:B------:R-:W-:Y:S01]  /*4330*/  UMOV UR6, 0x40 ;  /* 0x0000004000067882 */ /* 0x000fe20000000000 */
[----:B------:R-:W-:Y:S01]  /*4340*/  NOP ;  /* 0x0000000000007918 */ /* 0x000fe20000000000 */
[----:B------:R-:W-:Y:S01]  /*4350*/  ULEA UR6, UR37, UR6, 0x18 ;  /* 0x0000000625067291 */ /* 0x000fe2000f8ec0ff */
[----:B------:R-:W-:Y:S02]  /*4360*/  UMOV UR7, 0x400 ;  /* 0x0000040000077882 */ /* 0x000fe40000000000 */
[----:B------:R-:W-:-:S06]  /*4370*/  ULEA UR37, UR37, UR7, 0x18 ;  /* 0x0000000725257291 */ /* 0x000fcc000f8ec0ff */
[----:B------:R-:W1:Y:S02]  /*4380*/  LDS.U8 R2, [UR6+0x1c] ;  /* 0x00001c06ff027984 */ /* 0x000e640008000000 */
[----:B-1----:R-:W-:-:S13]  /*4390*/  ISETP.NE.AND P0, PT, R2, RZ, PT ;  /* 0x000000ff0200720c */ /* 0x002fda0003f05270 */
[----:B------:R-:W-:Y:S05]  /*43a0*/  @P0 BRA `(.L_x_88) ;  /* 0x0000000400080947 */ /* 0x000fea0003800000 */
[----:B------:R-:W-:Y:S02]  /*43b0*/  UISETP.NE.U32.AND UP0, UPT, UR5, 0x1, UPT ;  /* 0x000000010500788c */ /* 0x000fe4000bf05070 */
[----:B------:R-:W-:-:S07]  /*43c0*/  UIADD3 UR8, UPT, UPT, UR6, 0x8, URZ ;  /* 0x0000000806087890 */ /* 0x000fce000fffe0ff */
[----:B------:R-:W-:Y:S05]  /*43d0*/  BRA.U !UP0, `(.L_x_89) ;  /* 0x00000001089c7547 */ /* 0x000fea000b800000 */
[----:B------:R-:W-:Y:S01]  /*43e0*/  ELECT P0, URZ, PT ;  /* 0x0000000000ff782f */ /* 0x000fe20003800000 */
[----:B------:R-:W-:-:S12]  /*43f0*/  BSSY B0, `(.L_x_89) ;  /* 0x0000025000007945 */ /* 0x000fd80003800000 */
[----:B------:R-:W-:Y:S05]  /*4400*/  @!P0 BRA `(.L_x_90) ;  /* 0x00000000008c8947 */ /* 0x000fea0003800000 */
[----:B------:R-:W-:-:S05]  /*4410*/  UMOV UR7, 0x10 ;  /* 0x0000001000077882 */ /* 0x000fca0000000000 */
[----:B------:R-:W-:Y:S04]  /*4420*/  DEPBAR.LE SB1, 0x36 ;  /* 0x00009d800000791a */ /* 0x000fe80000000000 */
[----:B------:R-:W1:Y:S02]  /*4430*/  UTCATOMSWS.2CTA.FIND_AND_SET.ALIGN UP1, UR7, UR7 ;  /* 0x00000007000775e3 */ /* 0x000e640008220800 */
[----:B-1----:R-:W-:Y:S01]  /*4440*/  MOV R11, UR7 ;  /* 0x00000007000b7c02 */ /* 0x002fe20008000f00 */
[----:B------:R-:W-:Y:S06]  /*4450*/  BRA.U UP1, `(.L_x_91) ;  /* 0x0000000101187547 */ /* 0x000fec000b800000 */
.L_x_92:
[----:B------:R-:W-:Y:S05]  /*4460*/  NANOSLEEP 0x64 ;  /* 0x000000640000795d */ /* 0x000fea0003800000 */
[----:B------:R-:W-:-:S05]  /*4470*/  UMOV UR7, 0x10 ;  /* 0x0000001000077882 */ /* 0x000fca0000000000 */
[----:B------:R-:W-:Y:S04]  /*4480*/  DEPBAR.LE SB1, 0x36 ;  /* 0x00009d800000791a */ /* 0x000fe80000000000 */
[----:B------:R-:W1:Y:S02]  /*4490*/  UTCATOMSWS.2CTA.FIND_AND_SET.ALIGN UP1, UR7, UR7 ;  /* 0x00000007000775e3 */ /* 0x000e640008220800 */
[----:B-1----:R-:W-:Y:S01]  /*44a0*/  MOV R11, UR7 ;  /* 0x00000007000b7c02 */ /* 0x002fe20008000f00 */
[----:B------:R-:W-:Y:S05]  /*44b0*/  BRA.U !UP1, `(.L_x_92) ;  /* 0xfffffffd09e87547 */ /* 0x000fea000b83ffff */
.L_x_91:
[----:B------:R-:W1:Y:S01]  /*44c0*/  LDS R5, [UR6+0x10] ;  /* 0x00001006ff057984 */ /* 0x000e620008000800 */
[----:B------:R-:W-:Y:S01]  /*44d0*/  IMAD.U32 R3, RZ, RZ, UR37 ;  /* 0x00000025ff037e24 */ /* 0x000fe2000f8e00ff */
[----:B------:R-:W-:-:S03]  /*44e0*/  MOV R2, UR4 ;  /* 0x0000000400027c02 */ /* 0x000fc60008000f00 */
[----:B------:R-:W-:Y:S01]  /*44f0*/  VIADD R3, R3, 0x320 ;  /* 0x0000032003037836 */ /* 0x000fe20000000000 */
[----:B-1----:R-:W-:-:S04]  /*4500*/  SHF.L.U32 R5, R5, 0x1f, RZ ;  /* 0x0000001f05057819 */ /* 0x002fc800000006ff */
[----:B------:R-:W1:Y:S02]  /*4510*/  SYNCS.PHASECHK.TRANS64.TRYWAIT P0, [UR6+0x8], R5 ;  /* 0x00000805ff0075a7 */ /* 0x000e640008001106 */
[----:B-1----:R-:W-:Y:S05]  /*4520*/  @P0 BRA `(.L_x_93) ;  /* 0x0000000000080947 */ /* 0x002fea0003800000 */
[----:B------:R-:W1:Y:S02]  /*4530*/  SYNCS.PHASECHK.TRANS64.TRYWAIT P0, [UR6+0x8], R5 ;  /* 0x00000805ff0075a7 */ /* 0x000e640008001106 */
[----:B-1----:R-:W-:Y:S05]  /*4540*/  @!P0 BRA `(.L_x_94) ;  /* 0x0000005400388947 */ /* 0x002fea0003800000 */
.L_x_93:
[----:B-1----:R-:W-:Y:S01]  /*4550*/  HFMA2 R4, -RZ, RZ, 0, 5.9604644775390625e-08 ;  /* 0x00000001ff047431 */ /* 0x002fe200000001ff */
[----:B------:R-:W-:Y:S01]  /*4560*/  UPRMT UR7, UR4, 0x654, UR8 ;  /* 0x0000065404077896 */ /* 0x000fe20008000008 */
[----:B------:R-:W-:Y:S01]  /*4570*/  IMAD.MOV.U32 R6, RZ, RZ, 0xffff ;  /* 0x0000ffffff067424 */ /* 0x000fe200078e00ff */
[----:B------:R-:W-:Y:S01]  /*4580*/  PRMT R2, R2, 0x654, R3 ;  /* 0x0000065402027816 */ /* 0x000fe20000000003 */
[----:B------:R-:W-:Y:S02]  /*4590*/  IMAD.MOV.U32 R5, RZ, RZ, 0x4 ;  /* 0x00000004ff057424 */ /* 0x000fe400078e00ff */
[----:B------:R-:W-:Y:S01]  /*45a0*/  IMAD.SHL.U32 R9, R11, 0x20, RZ ;  /* 0x000000200b097824 */ /* 0x000fe200078e00ff */
[----:B------:R-:W-:Y:S02]  /*45b0*/  MOV R3, UR7 ;  /* 0x0000000700037c02 */ /* 0x000fe40008000f00 */
[-C--:B------:R-:W-:Y:S01]  /*45c0*/  SHF.L.U32 R7, R6, R11.reuse, RZ ;  /* 0x0000000b06077219 */ /* 0x080fe200000006ff */
[----:B------:R1:W-:Y:S01]  /*45d0*/  SYNCS.ARRIVE.TRANS64.RED RZ, [UR7], R5 ;  /* 0x00000005ffff79a7 */ /* 0x0003e20008000407 */
[----:B------:R-:W-:Y:S01]  /*45e0*/  SHF.L.U32 R6, R4, R11, RZ ;  /* 0x0000000b04067219 */ /* 0x000fe200000006ff */
[----:B------:R1:W-:Y:S04]  /*45f0*/  STS [UR37+0x320], R9 ;  /* 0x00032009ff007988 */ /* 0x0003e80008000825 */
[----:B------:R1:W-:Y:S04]  /*4600*/  STAS [R2.64], R11 ;  /* 0x0000000b02007dbd */ /* 0x0003e8000c0008ff */
[----:B------:R1:W-:Y:S04]  /*4610*/  ATOMS.OR RZ, [UR6+0x14], R7 ;  /* 0x00001407ffff798c */ /* 0x0003e8000b000006 */
[----:B------:R1:W-:Y:S04]  /*4620*/  ATOMS.OR RZ, [UR6+0x18], R6 ;  /* 0x00001806ffff798c */ /* 0x0003e8000b000006 */
[----:B------:R1:W-:Y:S02]  /*4630*/  ATOMS.XOR RZ, [UR6+0x10], R4 ;  /* 0x00001004ffff798c */ /* 0x0003e4000b800006 */
.L_x_90:
[----:B------:R-:W-:Y:S05]  /*4640*/  BSYNC B0 ;  /* 0x0000000000007941 */ /* 0x000fea0003800000 */
.L_x_89:
[----:B------:R-:W-:Y:S05]  /*4650*/  BRA.U UP0, `(.L_x_95) ;  /* 0x00000001006c7547 */ /* 0x000fea000b800000 */
[----:B------:R-:W-:-:S03]  /*4660*/  UMOV UR7, 0xffffffff ;  /* 0xffffffff00077882 */ /* 0x000fc60000000000 */
[----:B------:R-:W-:Y:S05]  /*4670*/  BRA.DIV UR7, `(.L_x_96) ;  /* 0x0000005607047947 */ /* 0x000fea000b800000 */
[----:B------:R-:W-:-:S13]  /*4680*/  ELECT P6, URZ, PT ;  /* 0x0000000000ff782f */ /* 0x000fda00038c0000 */
.L_x_244:
[----:B------:R-:W-:Y:S05]  /*4690*/  @!P6 BRA `(.L_x_95) ;  /* 0x00000000005ce947 */ /* 0x000fea0003800000 */
[----:B-1----:R-:W1:Y:S02]  /*46a0*/  LDS R3, [UR6+0x10] ;  /* 0x00001006ff037984 */ /* 0x002e640008000800 */
[----:B-1----:R-:W-:-:S04]  /*46b0*/  SHF.L.U32 R3, R3, 0x1f, RZ ;  /* 0x0000001f03037819 */ /* 0x002fc800000006ff */
[----:B------:R-:W1:Y:S02]  /*46c0*/  SYNCS.PHASECHK.TRANS64.TRYWAIT P0, [UR6+0x8], R3 ;  /* 0x00000803ff0075a7 */ /* 0x000e640008001106 */
[----:B-1----:R-:W-:Y:S05]  /*46d0*/  @P0 BRA `(.L_x_97) ;  /* 0x0000000000080947 */ /* 0x002fea0003800000 */
[----:B------:R-:W1:Y:S02]  /*46e0*/  SYNCS.PHASECHK.TRANS64.TRYWAIT P0, [UR6+0x8], R3 ;  /* 0x00000803ff0075a7 */ /* 0x000e640008001106 */
[----:B-1----:R-:W-:Y:S05]  /*46f0*/  @!P0 BRA `(.L_x_98) ;  /* 0x0000005400048947 */ /* 0x002fea0003800000 */
.L_x_97:
[----:B------:R-:W2:Y:S01]  /*4700*/  LDS R5, [UR37+0x320] ;  /* 0x00032025ff057984 */ /* 0x000ea20008000800 */
[----:B-1----:R-:W-:Y:S02]  /*4710*/  HFMA2 R2, -RZ, RZ, 0, 5.9604644775390625e-08 ;  /* 0x00000001ff027431 */ /* 0x002fe400000001ff */
[----:B------:R-:W-:Y:S01]  /*4720*/  IMAD.MOV.U32 R3, RZ, RZ, 0xffff ;  /* 0x0000ffffff037424 */ /* 0x000fe200078e00ff */
[----:B------:R-:W-:Y:S01]  /*4730*/  UPRMT UR7, UR4, 0x654, UR8 ;  /* 0x0000065404077896 */ /* 0x000fe20008000008 */
[----:B--2---:R-:W-:-:S03]  /*4740*/  IMAD.SHL.U32 R4, R5, 0x20, RZ ;  /* 0x0000002005047824 */ /* 0x004fc600078e00ff */
[-C--:B------:R-:W-:Y:S02]  /*4750*/  SHF.L.U32 R3, R3, R5.reuse, RZ ;  /* 0x0000000503037219 */ /* 0x080fe400000006ff */
[----:B------:R-:W-:Y:S01]  /*4760*/  SHF.L.U32 R5, R2, R5, RZ ;  /* 0x0000000502057219 */ /* 0x000fe200000006ff */
[----:B------:R2:W-:Y:S04]  /*4770*/  STS [UR37+0x320], R4 ;  /* 0x00032004ff007988 */ /* 0x0005e80008000825 */
[----:B------:R2:W-:Y:S04]  /*4780*/  ATOMS.OR RZ, [UR6+0x14], R3 ;  /* 0x00001403ffff798c */ /* 0x0005e8000b000006 */
[----:B------:R2:W-:Y:S01]  /*4790*/  ATOMS.OR RZ, [UR6+0x18], R5 ;  /* 0x00001805ffff798c */ /* 0x0005e2000b000006 */
[----:B------:R-:W-:Y:S03]  /*47a0*/  SYNCS.ARRIVE.TRANS64.RED.A1T0 RZ, [UR7], RZ ;  /* 0x000000ffffff79a7 */ /* 0x000fe60008100407 */
[----:B------:R2:W-:Y:S01]  /*47b0*/  ATOMS.XOR RZ, [UR6+0x10], R2 ;  /* 0x00001002ffff798c */ /* 0x0005e2000b800006 */
[----:B------:R-:W-:Y:S05]  /*47c0*/  BRA `(.L_x_95) ;  /* 0x0000000000107947 */ /* 0x000fea0003800000 */
.L_x_88:
[----:B------:R-:W-:-:S05]  /*47d0*/  MOV R2, 0xffffffff ;  /* 0xffffffff00027802 */ /* 0x000fca0000000f00 */
[----:B------:R1:W-:Y:S02]  /*47e0*/  STS [UR37+0x320], R2 ;  /* 0x00032002ff007988 */ /* 0x0003e40008000825 */
[----:B-1----:R-:W-:Y:S02]  /*47f0*/  MOV R2, 0x4810 ;  /* 0x0000481000027802 */ /* 0x002fe40000000f00 */
[----:B-----5:R-:W-:Y:S05]  /*4800*/  CALL.REL.NOINC `($__internal_1_$__cuda_sm10x_tcgen05_guardrail_trap_phase_invalid_during_alloc) ;  /* 0x0000005800647944 */ /* 0x020fea0003c00000 */
.L_x_95:
[----:B------:R-:W-:Y:S05]  /*4810*/  WARPSYNC.ALL ;  /* 0x0000000000007948 */ /* 0x000fea0003800000 */
[----:B------:R-:W3:Y:S01]  /*4820*/  S2UR UR8, SR_CgaCtaId ;  /* 0x00000000000879c3 */ /* 0x000ee20000008800 */
[----:B------:R-:W-:Y:S01]  /*4830*/  UMOV UR6, 0x400 ;  /* 0x0000040000067882 */ /* 0x000fe20000000000 */
[----:B------:R-:W-:-:S06]  /*4840*/  NOP ;  /* 0x0000000000007918 */ /* 0x000fcc0000000000 */
[----:B------:R-:W-:Y:S06]  /*4850*/  BAR.ARV 0x6, 0xa0 ;  /* 0x0182800000007b1d */ /* 0x000fec0000002000 */
[----:B------:R-:W-:Y:S01]  /*4860*/  LOP3.LUT R0, R0, 0xffff, RZ, 0xc0, !PT ;  /* 0x0000ffff00007812 */ /* 0x000fe200078ec0ff */
[----:B-1----:R-:W-:Y:S01]  /*4870*/  IMAD.MOV.U32 R9, RZ, RZ, 0x1 ;  /* 0x00000001ff097424 */ /* 0x002fe200078e00ff */
[----:B------:R-:W-:Y:S01]  /*4880*/  LOP3.LUT R8, R8, 0xffff, RZ, 0xc0, !PT ;  /* 0x0000ffff08087812 */ /* 0x000fe200078ec0ff */
[----:B------:R-:W-:Y:S01]  /*4890*/  UMOV UR22, URZ ;  /* 0x000000ff00167c82 */ /* 0x000fe20008000000 */
[----:B------:R-:W-:Y:S01]  /*48a0*/  R2UR UR12, R0 ;  /* 0x00000000000c72ca */ /* 0x000fe200000e0000 */
[----:B------:R-:W-:Y:S01]  /*48b0*/  UMOV UR21, URZ ;  /* 0x000000ff00157c82 */ /* 0x000fe20008000000 */
[----:B------:R-:W-:Y:S01]  /*48c0*/  R2UR UR13, R8 ;  /* 0x00000000080d72ca */ /* 0x000fe200000e0000 */
[----:B------:R-:W-:Y:S01]  /*48d0*/  IMAD.MOV.U32 R8, RZ, RZ, RZ ;  /* 0x000000ffff087224 */ /* 0x000fe200078e00ff */
[----:B------:R-:W-:Y:S01]  /*48e0*/  UMOV UR20, URZ ;  /* 0x000000ff00147c82 */ /* 0x000fe20008000000 */
[----:B------:R-:W-:-:S02]  /*48f0*/  UISETP.NE.AND UP2, UPT, UR5, URZ, UPT ;  /* 0x000000ff0500728c */ /* 0x000fc4000bf45270 */
[----:B---3--:R-:W-:Y:S01]  /*4900*/  ULEA UR8, UR8, UR6, 0x18 ;  /* 0x0000000608087291 */ /* 0x008fe2000f8ec0ff */
[----:B------:R-:W1:Y:S03]  /*4910*/  LDCU UR6, c[0x0][0x38c] ;  /* 0x00007180ff0677ac */ /* 0x000e660008000800 */
[----:B------:R-:W-:Y:S02]  /*4920*/  UIADD3 UR14, UPT, UPT, UR8, 0x3500, URZ ;  /* 0x00003500080e7890 */ /* 0x000fe4000fffe0ff */
[----:B------:R-:W-:-:S03]  /*4930*/  UIADD3 UR15, UPT, UPT, UR8, 0x26500, URZ ;  /* 0x00026500080f7890 */ /* 0x000fc6000fffe0ff */
[----:B--2---:R-:W2:Y:S01]  /*4940*/  LDS R2, [UR8+0x320] ;  /* 0x00032008ff027984 */ /* 0x004ea20008000800 */
[----:B------:R-:W-:Y:S02]  /*4950*/  USHF.R.U32.HI UR14, URZ, 0x4, UR14 ;  /* 0x00000004ff0e7899 */ /* 0x000fe4000801160e */
[----:B------:R-:W-:Y:S02]  /*4960*/  USHF.R.U32.HI UR15, URZ, 0x4, UR15 ;  /* 0x00000004ff0f7899 */ /* 0x000fe4000801160f */
[----:B------:R-:W-:Y:S02]  /*4970*/  ULOP3.LUT UR14, UR14, 0x3fff, URZ, 0xc0, !UPT ;  /* 0x00003fff0e0e7892 */ /* 0x000fe4000f8ec0ff */
[----:B------:R-:W-:Y:S02]  /*4980*/  ULOP3.LUT UR15, UR15, 0x3fff, URZ, 0xc0, !UPT ;  /* 0x00003fff0f0f7892 */ /* 0x000fe4000f8ec0ff */
[----:B------:R-:W-:Y:S02]  /*4990*/  ULOP3.LUT UR14, UR14, 0x10000, URZ, 0xfc, !UPT ;  /* 0x000100000e0e7892 */ /* 0x000fe4000f8efcff */
[----:B-1----:R-:W-:-:S02]  /*49a0*/  UIADD3 UR6, UPT, UPT, UR6, 0x1f, URZ ;  /* 0x0000001f06067890 */ /* 0x002fc4000fffe0ff */
[----:B------:R-:W-:Y:S02]  /*49b0*/  ULOP3.LUT UR15, UR15, 0x10000, URZ, 0xfc, !UPT ;  /* 0x000100000f0f7892 */ /* 0x000fe4000f8efcff */
[----:B------:R-:W-:Y:S01]  /*49c0*/  USHF.R.S32.HI UR7, URZ, 0x1f, UR6 ;  /* 0x0000001fff077899 */ /* 0x000fe20008011406 */
[----:B------:R-:W-:Y:S01]  /*49d0*/  UMOV UR28, 0x0 ;  /* 0x00000000001c7882 */ /* 0x000fe20000000000 */
[----:B------:R-:W-:Y:S02]  /*49e0*/  UMOV UR29, 0x8100010 ;  /* 0x08100010001d7882 */ /* 0x000fe40000000000 */
[----:B------:R-:W-:Y:S01]  /*49f0*/  ULEA.HI UR7, UR7, UR6, URZ, 0x5 ;  /* 0x0000000607077291 */ /* 0x000fe2000f8f28ff */
[----:B------:R-:W-:Y:S01]  /*4a00*/  UMOV UR26, 0x0 ;  /* 0x00000000001a7882 */ /* 0x000fe20000000000 */
[----:B------:R-:W-:Y:S02]  /*4a10*/  UMOV UR27, 0x8100010 ;  /* 0x08100010001b7882 */ /* 0x000fe40000000000 */
[----:B------:R-:W-:-:S04]  /*4a20*/  USHF.R.S32.HI UR7, URZ, 0x5, UR7 ;  /* 0x00000005ff077899 */ /* 0x000fc80008011407 */
[----:B------:R-:W-:-:S04]  /*4a30*/  UISETP.LT.AND UP0, UPT, UR7, 0x1, UPT ;  /* 0x000000010700788c */ /* 0x000fc8000bf01270 */
[----:B------:R-:W-:Y:S01]  /*4a40*/  USEL UR23, UR7, 0x1, !UP0 ;  /* 0x0000000107177887 */ /* 0x000fe2000c000000 */
[----:B--2---:R-:W-:Y:S02]  /*4a50*/  R2UR UR24, R2 ;  /* 0x00000000021872ca */ /* 0x004fe400000e0000 */
[----:B------:R-:W-:-:S13]  /*4a60*/  CS2R R2, SRZ ;  /* 0x0000000000027805 */ /* 0x000fda000001ff00 */
.L_x_106:
[C---:B------:R-:W-:Y:S02]  /*4a70*/  LEA R0, R8.reuse, UR8, 0x3 ;  /* 0x0000000808007c11 */ /* 0x040fe4000f8e18ff */
[----:B------:R-:W-:Y:S02]  /*4a80*/  SHF.L.U32 R5, R3, 0x1f, RZ ;  /* 0x0000001f03057819 */ /* 0x000fe400000006ff */
[----:B------:R-:W-:Y:S02]  /*4a90*/  LEA R4, R8, UR8, 0x4 ;  /* 0x0000000808047c11 */ /* 0x000fe4000f8e20ff */
[----:B------:R-:W1:Y:S02]  /*4aa0*/  SYNCS.PHASECHK.TRANS64.TRYWAIT P0, [R0+URZ+0x270], R5 ;  /* 0x00027005000075a7 */ /* 0x000e6400080011ff */
[----:B-1-34-:R-:W-:Y:S05]  /*4ab0*/  @!P0 BRA `(.L_x_99) ;  /* 0x00000050002c8947 */ /* 0x01afea0003800000 */
.L_x_245:
[----:B-1----:R-:W1:Y:S01]  /*4ac0*/  LDS.128 R4, [R4+0x300] ;  /* 0x0003000004047984 */ /* 0x002e620000000c00 */
[----:B------:R-:W-:Y:S02]  /*4ad0*/  VIADD R0, R0, 0x280 ;  /* 0x0000028000007836 */ /* 0x000fe40000000000 */
[----:B------:R-:W-:Y:S01]  /*4ae0*/  VIADD R8, R8, 0x1 ;  /* 0x0000000108087836 */ /* 0x000fe20000000000 */
[----:B------:R-:W-:Y:S01]  /*4af0*/  @!PT LDS RZ, [RZ] ;  /* 0x00000000fffff984 */ /* 0x000fe20000000800 */
[----:B------:R-:W-:Y:S01]  /*4b00*/  @!PT LDS RZ, [RZ] ;  /* 0x00000000fffff984 */ /* 0x000fe20000000800 */
[----:B------:R-:W-:Y:S01]  /*4b10*/  @!PT LDS RZ, [RZ] ;  /* 0x00000000fffff984 */ /* 0x000fe20000000800 */
[----:B------:R-:W-:Y:S01]  /*4b20*/  @!PT LDS RZ, [RZ] ;  /* 0x00000000fffff984 */ /* 0x000fe20000000800 */
[----:B------:R2:W-:Y:S06]  /*4b30*/  MEMBAR.ALL.CTA ;  /* 0x0000000000007992 */ /* 0x0005ec0000008000 */
[----:B--2---:R-:W2:Y:S01]  /*4b40*/  FENCE.VIEW.ASYNC.S ;  /* 0x00000000000073c6 */ /* 0x004ea20000000000 */
[----:B------:R-:W-:-:S04]  /*4b50*/  PRMT R0, RZ, 0x654, R0 ;  /* 0x00000654ff007816 */ /* 0x000fc80000000000 */
[----:B--2---:R2:W-:Y:S01]  /*4b60*/  SYNCS.ARRIVE.TRANS64.RED.A1T0 RZ, [R0+URZ], RZ ;  /* 0x000000ff00ff79a7 */ /* 0x0045e200081004ff */
[----:B-1----:R-:W-:Y:S01]  /*4b70*/  LOP3.LUT P1, RZ, R6, 0x1, RZ, 0xc0, !PT ;  /* 0x0000000106ff7812 */ /* 0x002fe2000782c0ff */
[----:B--2---:R-:W-:-:S12]  /*4b80*/  BRA.U UP2, `(.L_x_100) ;  /* 0x0000000102e07547 */ /* 0x004fd8000b800000 */
[----:B------:R-:W1:Y:S01]  /*4b90*/  LDCU UR6, c[0x0][0x38c] ;  /* 0x00007180ff0677ac */ /* 0x000e620008000800 */
[----:B------:R-:W-:Y:S02]  /*4ba0*/  PLOP3.LUT P2, PT, PT, PT, PT, 0x80, 0x8 ;  /* 0x000000000008781c */ /* 0x000fe40003f4f070 */
[----:B------:R-:W-:Y:S01]  /*4bb0*/  SHF.L.U32 R5, R9, 0x1f, RZ ;  /* 0x0000001f09057819 */ /* 0x000fe200000006ff */
[----:B------:R-:W-:Y:S02]  /*4bc0*/  ULEA UR10, UR22, UR8, 0x3 ;  /* 0x00000008160a7291 */ /* 0x000fe4000f8e18ff */
[----:B------:R-:W-:Y:S02]  /*4bd0*/  ULEA UR11, UR22, UR24, 0x5 ;  /* 0x00000018160b7291 */ /* 0x000fe4000f8e28ff */
[----:B-1----:R-:W-:-:S06]  /*4be0*/  UISETP.GE.AND UP0, UPT, UR6, 0x1, UPT ;  /* 0x000000010600788c */ /* 0x002fcc000bf06270 */
[----:B------:R-:W-:-:S05]  /*4bf0*/  PLOP3.LUT P0, PT, PT, PT, UP0, 0x80, 0x8 ;  /* 0x000000000008781c */ /* 0x000fca0003f0f008 */
[----:B------:R-:W-:-:S08]  /*4c00*/  @UP0 ULEA UR6, UR21, UR8, 0x3 ;  /* 0x0000000815060291 */ /* 0x000fd0000f8e18ff */
[----:B------:R-:W-:-:S04]  /*4c10*/  @P0 SHF.L.U32 R0, R2, 0x1f, RZ ;  /* 0x0000001f02000819 */ /* 0x000fc800000006ff */
[----:B------:R1:W2:Y:S01]  /*4c20*/  @P0 SYNCS.PHASECHK.TRANS64.TRYWAIT P2, [UR6], R0 ;  /* 0x00000000ff0005a7 */ /* 0x0002a20008041106 */
[----:B------:R-:W3:Y:S02]  /*4c30*/  SYNCS.PHASECHK.TRANS64.TRYWAIT P0, [UR10+0x2b0], R5 ;  /* 0x0002b005ff0075a7 */ /* 0x000ee4000800110a */
[----:B-123--:R-:W-:Y:S05]  /*4c40*/  @!P0 BRA `(.L_x_101) ;  /* 0x0000004c00dc8947 */ /* 0x00efea0003800000 */
.L_x_247:
[----:B------:R-:W-:Y:S01]  /*4c50*/  UMOV UR19, UR20 ;  /* 0x0000001400137c82 */ /* 0x000fe20008000000 */
[----:B------:R-:W-:Y:S05]  /*4c60*/  BRA.U !UP0, `(.L_x_102) ;  /* 0x0000000108987547 */ /* 0x000fea000b800000 */
[----:B------:R-:W-:Y:S02]  /*4c70*/  UIADD3 UR19, UPT, UPT, UR23, UR20, URZ ;  /* 0x0000001417137290 */ /* 0x000fe4000fffe0ff */
[----:B------:R-:W-:Y:S01]  /*4c80*/  UPLOP3.LUT UP3, UPT, UPT, UPT, UPT, 0x40, 0x4 ;  /* 0x000000000004789c */ /* 0x000fe20003f6e870 */
[----:B------:R-:W-:Y:S01]  /*4c90*/  UMOV UR18, UR7 ;  /* 0x0000000700127c82 */ /* 0x000fe20008000000 */
[----:B------:R-:W-:-:S09]  /*4ca0*/  UMOV UR17, UR21 ;  /* 0x0000001500117c82 */ /* 0x000fd20008000000 */
.L_x_105:
[----:B--2---:R-:W-:Y:S01]  /*4cb0*/  ULEA UR9, UR17, UR8, 0x3 ;  /* 0x0000000811097291 */ /* 0x004fe2000f8e18ff */
[----:B---3--:R-:W-:Y:S11]  /*4cc0*/  @P2 BRA `(.L_x_103) ;  /* 0x00000000000c2947 */ /* 0x008ff60003800000 */
[----:B-1----:R-:W-:Y:S04]  /*4cd0*/  SHF.L.U32 R5, R2, 0x1f, RZ ;  /* 0x0000001f02057819 */ /* 0x002fe800000006ff */
[----:B------:R-:W1:Y:S02]  /*4ce0*/  SYNCS.PHASECHK.TRANS64.TRYWAIT P0, [UR9], R5 ;  /* 0x00000005ff0075a7 */ /* 0x000e640008001109 */
[----:B-1----:R-:W-:Y:S05]  /*4cf0*/  @!P0 BRA `(.L_x_104) ;  /* 0x0000004c00c88947 */ /* 0x002fea0003800000 */
.L_x_103:
[----:B------:R-:W-:Y:S01]  /*4d00*/  UISETP.NE.AND UP0, UPT, UR18, 0x1, UPT ;  /* 0x000000011200788c */ /* 0x000fe2000bf05270 */
[----:B------:R-:W-:Y:S01]  /*4d10*/  PLOP3.LUT P2, PT, PT, PT, PT, 0x80, 0x8 ;  /* 0x000000000008781c */ /* 0x000fe20003f4f070 */
[----:B------:R-:W-:Y:S02]  /*4d20*/  UIADD3 UR21, UPT, UPT, UR17, 0x1, URZ ;  /* 0x0000000111157890 */ /* 0x000fe4000fffe0ff */
[----:B------:R-:W-:Y:S02]  /*4d30*/  ULEA UR30, UR17, UR15, 0x7 ;  /* 0x0000000f111e7291 */ /* 0x000fe4000f8e38ff */
[----:B------:R-:W-:Y:S01]  /*4d40*/  UISETP.NE.AND UP1, UPT, UR21, 0x23, UPT ;  /* 0x000000231500788c */ /* 0x000fe2000bf25270 */
[----:B------:R-:W-:Y:S01]  /*4d50*/  PLOP3.LUT P0, PT, PT, PT, UP0, 0x80, 0x8 ;  /* 0x000000000008781c */ /* 0x000fe20003f0f008 */
[----:B------:R-:W-:Y:S02]  /*4d60*/  ULEA UR32, UR17, UR14, 0x8 ;  /* 0x0000000e11207291 */ /* 0x000fe4000f8e40ff */
[----:B------:R-:W-:Y:S02]  /*4d70*/  USEL UR16, URZ, 0x1, UP1 ;  /* 0x00000001ff107887 */ /* 0x000fe40008800000 */
[----:B------:R-:W-:Y:S02]  /*4d80*/  USEL UR21, UR21, URZ, UP1 ;  /* 0x000000ff15157287 */ /* 0x000fe40008800000 */
[----:B------:R-:W-:Y:S02]  /*4d90*/  UIADD3 UR36, UPT, UPT, UR30, 0x2, URZ ;  /* 0x000000021e247890 */ /* 0x000fe4000fffe0ff */
[----:B------:R-:W-:Y:S01]  /*4da0*/  @UP0 ULEA UR6, UR21, UR8, 0x3 ;  /* 0x0000000815060291 */ /* 0x000fe2000f8e18ff */
[----:B------:R-:W-:Y:S01]  /*4db0*/  LOP3.LUT R2, R2, UR16, RZ, 0x3c, !PT ;  /* 0x0000001002027c12 */ /* 0x000fe2000f8e3cff */
[----:B------:R-:W-:Y:S02]  /*4dc0*/  UIADD3 UR34, UPT, UPT, UR32, 0x2, URZ ;  /* 0x0000000220227890 */ /* 0x000fe4000fffe0ff */
[----:B------:R-:W-:Y:S01]  /*4dd0*/  UIADD3 UR9, UPT, UPT, UR9, 0x118, URZ ;  /* 0x0000011809097890 */ /* 0x000fe2000fffe0ff */
[----:B-1----:R-:W-:Y:S01]  /*4de0*/  @P0 SHF.L.U32 R0, R2, 0x1f, RZ ;  /* 0x0000001f02000819 */ /* 0x002fe200000006ff */
[----:B------:R-:W-:Y:S01]  /*4df0*/  UMOV UR31, 0x80004020 ;  /* 0x80004020001f7882 */ /* 0x000fe20000000000 */
[----:B------:R-:W-:Y:S01]  /*4e00*/  UMOV UR33, 0x80004020 ;  /* 0x8000402000217882 */ /* 0x000fe20000000000 */
[----:B------:R-:W-:Y:S01]  /*4e10*/  UMOV UR37, 0x80004020 ;  /* 0x8000402000257882 */ /* 0x000fe20000000000 */
[----:B------:R2:W3:Y:S01]  /*4e20*/  @P0 SYNCS.PHASECHK.TRANS64.TRYWAIT P2, [UR6], R0 ;  /* 0x00000000ff0005a7 */ /* 0x0004e20008041106 */
[----:B------:R-:W-:Y:S01]  /*4e30*/  UIADD3 UR20, UPT, UPT, UR20, 0x1, URZ ;  /* 0x0000000114147890 */ /* 0x000fe2000fffe0ff */
[----:B------:R2:W-:Y:S01]  /*4e40*/  UTCHMMA.2CTA gdesc[UR32], gdesc[UR30], tmem[UR11], tmem[UR28], idesc[UR29], UP3 ;  /* 0x00ff1c1e200075ea */ /* 0x0005e20009a0000b */
[----:B------:R-:W-:Y:S02]  /*4e50*/  UIADD3 UR18, UPT, UPT, UR18, -0x1, URZ ;  /* 0xffffffff12127890 */ /* 0x000fe4000fffe0ff */
[----:B------:R-:W-:Y:S02]  /*4e60*/  UISETP.NE.AND UP0, UPT, UR20, UR19, UPT ;  /* 0x000000131400728c */ /* 0x000fe4000bf05270 */
[----:B------:R-:W-:Y:S01]  /*4e70*/  UPLOP3.LUT UP3, UPT, UPT, UPT, UPT, 0x80, 0x8 ;  /* 0x000000000008789c */ /* 0x000fe20003f6f070 */
[----:B------:R-:W-:Y:S01]  /*4e80*/  UMOV UR35, 0x80004020 ;  /* 0x8000402000237882 */ /* 0x000fe20000000000 */
[----:B------:R-:W-:Y:S01]  /*4e90*/  UMOV UR17, UR21 ;  /* 0x0000001500117c82 */ /* 0x000fe20008000000 */
[----:B------:R2:W-:Y:S01]  /*4ea0*/  UTCHMMA.2CTA gdesc[UR34], gdesc[UR36], tmem[UR11], tmem[UR26], idesc[UR27], UPT ;  /* 0x00ff1a24220075ea */ /* 0x0005e2000ba0000b */
[----:B------:R2:W-:Y:S03]  /*4eb0*/  UTCBAR.2CTA.MULTICAST [UR9], URZ, UR13 ;  /* 0x000000ff090073e9 */ /* 0x0005e6000820080d */
[----:B------:R-:W-:Y:S05]  /*4ec0*/  BRA.U UP0, `(.L_x_105) ;  /* 0xfffffffd00787547 */ /* 0x000fea000b83ffff */
.L_x_102:
[----:B------:R-:W-:Y:S01]  /*4ed0*/  UIADD3 UR10, UPT, UPT, UR10, 0x290, URZ ;  /* 0x000002900a0a7890 */ /* 0x000fe2000fffe0ff */
[----:B------:R-:W-:-:S08]  /*4ee0*/  UMOV UR20, UR19 ;  /* 0x0000001300147c82 */ /* 0x000fd00008000000 */
[----:B------:R4:W-:Y:S01]  /*4ef0*/  UTCBAR.2CTA.MULTICAST [UR10], URZ, UR12 ;  /* 0x000000ff0a0073e9 */ /* 0x0009e2000820080c */
[----:B------:R-:W-:Y:S02]  /*4f00*/  NOP ;  /* 0x0000000000007918 */ /* 0x000fe40000000000 */
.L_x_100:
[----:B------:R-:W-:Y:S01]  /*4f10*/  UIADD3 UR22, UPT, UPT, UR22, 0x1, URZ ;  /* 0x0000000116167890 */ /* 0x000fe2000fffe0ff */
[----:B------:R-:W-:-:S03]  /*4f20*/  ISETP.NE.AND P0, PT, R8, 0x2, PT ;  /* 0x000000020800780c */ /* 0x000fc60003f05270 */
[----:B------:R-:W-:Y:S01]  /*4f30*/  UISETP.NE.AND UP0, UPT, UR22, 0x4, UPT ;  /* 0x000000041600788c */ /* 0x000fe2000bf05270 */
[----:B-12---:R-:W-:Y:S02]  /*4f40*/  SEL R0, RZ, 0x1, P0 ;  /* 0x00000001ff007807 */ /* 0x006fe40000000000 */
[----:B------:R-:W-:Y:S01]  /*4f50*/  SEL R8, R8, RZ, P0 ;  /* 0x000000ff08087207 */ /* 0x000fe20000000000 */
[----:B------:R-:W-:Y:S01]  /*4f60*/  USEL UR6, URZ, 0x1, UP0 ;  /* 0x00000001ff067887 */ /* 0x000fe20008000000 */
[----:B------:R-:W-:Y:S01]  /*4f70*/  LOP3.LUT R3, R3, R0, RZ, 0x3c, !PT ;  /* 0x0000000003037212 */ /* 0x000fe200078e3cff */
[----:B------:R-:W-:-:S04]  /*4f80*/  USEL UR22, UR22, URZ, UP0 ;  /* 0x000000ff16167287 */ /* 0x000fc80008000000 */
[----:B------:R-:W-:Y:S01]  /*4f90*/  LOP3.LUT R9, R9, UR6, RZ, 0x3c, !PT ;  /* 0x0000000609097c12 */ /* 0x000fe2000f8e3cff */
[----:B------:R-:W-:Y:S07]  /*4fa0*/  @P1 BRA `(.L_x_106) ;  /* 0xfffffff800b01947 */ /* 0x000fee000383ffff */
[----:B------:R-:W1:Y:S01]  /*4fb0*/  S2UR UR6, SR_CgaCtaId ;  /* 0x00000000000679c3 */ /* 0x000e620000008800 */
[----:B------:R-:W-:Y:S01]  /*4fc0*/  ELECT P0, URZ, PT ;  /* 0x0000000000ff782f */ /* 0x000fe20003800000 */
[----:B------:R-:W-:Y:S01]  /*4fd0*/  HFMA2 R0, -RZ, RZ, 0, 5.9604644775390625e-08 ;  /* 0x00000001ff007431 */ /* 0x000fe200000001ff */
[----:B------:R-:W-:-:S05]  /*4fe0*/  UMOV UR7, 0x40 ;  /* 0x0000004000077882 */ /* 0x000fca0000000000 */
[----:B------:R-:W-:Y:S01]  /*4ff0*/  UVIRTCOUNT.DEALLOC.SMPOOL 0x80 ;  /* 0x000000800000784c */ /* 0x000fe20000000000 */
[----:B------:R-:W-:Y:S02]  /*5000*/  UISETP.NE.AND UP0, UPT, UR5, URZ, UPT ;  /* 0x000000ff0500728c */ /* 0x000fe4000bf05270 */
[----:B-1----:R-:W-:-:S09]  /*5010*/  ULEA UR6, UR6, UR7, 0x18 ;  /* 0x0000000706067291 */ /* 0x002fd2000f8ec0ff */
[----:B------:R1:W-:Y:S01]  /*5020*/  @P0 STS.U8 [UR6+0x1c], R0 ;  /* 0x00001c00ff000988 */ /* 0x0003e20008000006 */
[----:B------:R-:W-:Y:S05]  /*5030*/  BRA.U UP0, `(.L_x_107) ;  /* 0x0000000100a07547 */ /* 0x000fea000b800000 */
[----:B------:R-:W-:Y:S01]  /*5040*/  UIADD3 UR5, UPT, UPT, UR8, 0x2b0, URZ ;  /* 0x000002b008057890 */ /* 0x000fe2000fffe0ff */
[----:B------:R-:W-:-:S03]  /*5050*/  SHF.L.U32 R3, R9, 0x1f, RZ ;  /* 0x0000001f09037819 */ /* 0x000fc600000006ff */
[----:B------:R-:W-:-:S09]  /*5060*/  ULEA UR7, UR22, UR5, 0x3 ;  /* 0x0000000516077291 */ /* 0x000fd2000f8e18ff */
[----:B------:R-:W2:Y:S02]  /*5070*/  SYNCS.PHASECHK.TRANS64.TRYWAIT P0, [UR7], R3 ;  /* 0x00000003ff0075a7 */ /* 0x000ea40008001107 */
[----:B--2---:R-:W-:Y:S05]  /*5080*/  @!P0 BRA `(.L_x_108) ;  /* 0x0000004800fc8947 */ /* 0x004fea0003800000 */
.L_x_250:
[----:B------:R-:W-:-:S04]  /*5090*/  UIADD3 UR9, UPT, UPT, UR22, 0x1, URZ ;  /* 0x0000000116097890 */ /* 0x000fc8000fffe0ff */
[----:B------:R-:W-:-:S04]  /*50a0*/  UISETP.NE.AND UP1, UPT, UR9, 0x4, UPT ;  /* 0x000000040900788c */ /* 0x000fc8000bf25270 */
[----:B----4-:R-:W-:Y:S02]  /*50b0*/  USEL UR10, URZ, 0x1, UP1 ;  /* 0x00000001ff0a7887 */ /* 0x010fe40008800000 */
[----:B------:R-:W-:-:S04]  /*50c0*/  USEL UR9, UR9, URZ, UP1 ;  /* 0x000000ff09097287 */ /* 0x000fc80008800000 */
[----:B------:R-:W-:Y:S01]  /*50d0*/  ULEA UR7, UR9, UR5, 0x3 ;  /* 0x0000000509077291 */ /* 0x000fe2000f8e18ff */
[----:B------:R-:W-:-:S04]  /*50e0*/  LOP3.LUT R2, R9, UR10, RZ, 0x3c, !PT ;  /* 0x0000000a09027c12 */ /* 0x000fc8000f8e3cff */
[----:B-1----:R-:W-:-:S04]  /*50f0*/  SHF.L.U32 R3, R2, 0x1f, RZ ;  /* 0x0000001f02037819 */ /* 0x002fc800000006ff */
[----:B------:R-:W1:Y:S02]  /*5100*/  SYNCS.PHASECHK.TRANS64.TRYWAIT P0, [UR7], R3 ;  /* 0x00000003ff0075a7 */ /* 0x000e640008001107 */
[----:B-1----:R-:W-:Y:S05]  /*5110*/  @!P0 BRA `(.L_x_109) ;  /* 0x0000004800f08947 */ /* 0x002fea0003800000 */
.L_x_252:
        /* <DEDUP_REMOVED lines=9> */
.L_x_254:
[----:B------:R-:W-:-:S04]  /*51b0*/  UIADD3 UR9, UPT, UPT, UR9, 0x1, URZ ;  /* 0x0000000109097890 */ /* 0x000fc8000fffe0ff */
[----:B------:R-:W-:-:S04]  /*51c0*/  UISETP.NE.AND UP1, UPT, UR9, 0x4, UPT ;  /* 0x000000040900788c */ /* 0x000fc8000bf25270 */
[----:B------:R-:W-:Y:S02]  /*51d0*/  USEL UR7, URZ, 0x1, UP1 ;  /* 0x00000001ff077887 */ /* 0x000fe40008800000 */
[----:B------:R-:W-:-:S04]  /*51e0*/  USEL UR9, UR9, URZ, UP1 ;  /* 0x000000ff09097287 */ /* 0x000fc80008800000 */
[----:B------:R-:W-:Y:S01]  /*51f0*/  ULEA UR9, UR9, UR5, 0x3 ;  /* 0x0000000509097291 */ /* 0x000fe2000f8e18ff */
[----:B-1----:R-:W-:-:S04]  /*5200*/  LOP3.LUT R3, R2, UR7, RZ, 0x3c, !PT ;  /* 0x0000000702037c12 */ /* 0x002fc8000f8e3cff */
[----:B------:R-:W-:Y:S01]  /*5210*/  SHF.L.U32 R3, R3, 0x1f, RZ ;  /* 0x0000001f03037819 */ /* 0x000fe200000006ff */
[----:B------:R-:W-:-:S04]  /*5220*/  IMAD.U32 R0, RZ, RZ, UR9 ;  /* 0x00000009ff007e24 */ /* 0x000fc8000f8e00ff */
[----:B------:R1:W2:Y:S03]  /*5230*/  SYNCS.PHASECHK.TRANS64.TRYWAIT P0, [R0+URZ], R3 ;  /* 0x00000003000075a7 */ /* 0x0002a600080011ff */
[----:B--2---:R-:W-:Y:S05]  /*5240*/  @!P0 NANOSLEEP.SYNCS 0x989680 ;  /* 0x009896800000895d */ /* 0x004fea0003900000 */
[----:B------:R-:W2:Y:S02]  /*5250*/  @!P0 SYNCS.PHASECHK.TRANS64 P0, [R0+URZ], R3 ;  /* 0x00000003000085a7 */ /* 0x000ea400080010ff */
[----:B--2---:R-:W-:Y:S05]  /*5260*/  @P0 BRA `(.L_x_111) ;  /* 0x0000000000200947 */ /* 0x004fea0003800000 */
.L_x_112:
[----:B--2---:R2:W4:Y:S02]  /*5270*/  SYNCS.PHASECHK.TRANS64.TRYWAIT P0, [R0+URZ], R3 ;  /* 0x00000003000075a7 */ /* 0x00452400080011ff */
[----:B----4-:R-:W-:Y:S05]  /*5280*/  @!P0 NANOSLEEP.SYNCS 0x989680 ;  /* 0x009896800000895d */ /* 0x010fea0003900000 */
[----:B------:R-:W4:Y:S02]  /*5290*/  @!P0 SYNCS.PHASECHK.TRANS64 P0, [R0+URZ], R3 ;  /* 0x00000003000085a7 */ /* 0x000f2400080010ff */
[----:B----4-:R-:W-:Y:S05]  /*52a0*/  @!P0 BRA `(.L_x_112) ;  /* 0xfffffffc00f08947 */ /* 0x010fea000383ffff */
[----:B------:R-:W-:Y:S05]  /*52b0*/  BRA `(.L_x_111) ;  /* 0x00000000000c7947 */ /* 0x000fea0003800000 */
.L_x_107:
[----:B------:R-:W-:-:S04]  /*52c0*/  UIADD3 UR5, UPT, UPT, UR8, 0x2f0, URZ ;  /* 0x000002f008057890 */ /* 0x000fc8000fffe0ff */
[----:B------:R-:W-:-:S09]  /*52d0*/  UPRMT UR5, UR4, 0x654, UR5 ;  /* 0x0000065404057896 */ /* 0x000fd20008000005 */
[----:B------:R-:W-:Y:S03]  /*52e0*/  SYNCS.ARRIVE.TRANS64.RED.A1T0 RZ, [UR5], RZ ;  /* 0x000000ffffff79a7 */ /* 0x000fe60008100405 */
.L_x_111:
[----:B-12---:R-:W-:Y:S01]  /*52f0*/  SHF.L.U32 R3, RZ, 0x1f, RZ ;  /* 0x0000001fff037819 */ /* 0x006fe200000006ff */
[----:B------:R-:W-:Y:S01]  /*5300*/  UIADD3 UR5, UPT, UPT, UR8, 0x2f0, URZ ;  /* 0x000002f008057890 */ /* 0x000fe2000fffe0ff */
[----:B------:R-:W-:Y:S02]  /*5310*/  PLOP3.LUT P0, PT, PT, PT, UP0, 0x80, 0x8 ;  /* 0x000000000008781c */ /* 0x000fe40003f0f008 */
[----:B------:R-:W1:Y:S02]  /*5320*/  SYNCS.PHASECHK.TRANS64.TRYWAIT P1, [UR8+0x2f0], R3 ;  /* 0x0002f003ff0075a7 */ /* 0x000e640008021108 */
[----:B-1----:R-:W-:Y:S09]  /*5330*/  @!P1 BRA `(.L_x_113) ;  /* 0x0000004800989947 */ /* 0x002ff20003800000 */
.L_x_256:
[----:B------:R-:W-:Y:S01]  /*5340*/  @!UP0 UPRMT UR5, UR4, 0x654, UR5 ;  /* 0x0000065404058896 */ /* 0x000fe20008000005 */
[----:B------:R-:W-:Y:S02]  /*5350*/  UMOV UR8, 0xffff ;  /* 0x0000ffff00087882 */ /* 0x000fe40000000000 */
[----:B------:R-:W-:-:S06]  /*5360*/  UMOV UR4, 0x1 ;  /* 0x0000000100047882 */ /* 0x000fcc0000000000 */
[----:B------:R-:W-:Y:S01]  /*5370*/  @!P0 SYNCS.ARRIVE.TRANS64.RED.A1T0 RZ, [UR5], RZ ;  /* 0x000000ffffff89a7 */ /* 0x000fe20008100405 */
[----:B------:R-:W-:Y:S01]  /*5380*/  NOP ;  /* 0x0000000000007918 */ /* 0x000fe20000000000 */
[----:B-1----:R-:W1:Y:S01]  /*5390*/  LDS R0, [UR6+0x14] ;  /* 0x00001406ff007984 */ /* 0x002e620008000800 */
[----:B------:R-:W-:-:S04]  /*53a0*/  ULOP3.LUT UR5, UR24, 0xffff, URZ, 0xc0, !UPT ;  /* 0x0000ffff18057892 */ /* 0x000fc8000f8ec0ff */
[----:B------:R-:W-:-:S04]  /*53b0*/  USHF.R.U32.HI UR5, URZ, 0x5, UR5 ;  /* 0x00000005ff057899 */ /* 0x000fc80008011605 */
[----:B------:R-:W-:Y:S02]  /*53c0*/  USHF.L.U32 UR8, UR8, UR5, URZ ;  /* 0x0000000508087299 */ /* 0x000fe400080006ff */
[----:B------:R-:W-:-:S04]  /*53d0*/  USHF.L.U32 UR4, UR4, UR5, URZ ;  /* 0x0000000504047299 */ /* 0x000fc800080006ff */
[----:B-1----:R-:W-:-:S04]  /*53e0*/  LOP3.LUT R0, R0, UR8, RZ, 0xc0, !PT ;  /* 0x0000000800007c12 */ /* 0x002fc8000f8ec0ff */
[----:B------:R-:W-:-:S13]  /*53f0*/  ISETP.NE.AND P0, PT, R0, UR8, PT ;  /* 0x0000000800007c0c */ /* 0x000fda000bf05270 */
[----:B------:R-:W-:Y:S05]  /*5400*/  @P0 BRA `(.L_x_114) ;  /* 0x0000000000580947 */ /* 0x000fea0003800000 */
[----:B------:R-:W1:Y:S02]  /*5410*/  LDS R0, [UR6+0x18] ;  /* 0x00001806ff007984 */ /* 0x000e640008000800 */
[----:B-1----:R-:W-:-:S04]  /*5420*/  LOP3.LUT R0, R0, UR4, RZ, 0xc0, !PT ;  /* 0x0000000400007c12 */ /* 0x002fc8000f8ec0ff */
[----:B------:R-:W-:-:S13]  /*5430*/  ISETP.NE.AND P0, PT, R0, UR4, PT ;  /* 0x0000000400007c0c */ /* 0x000fda000bf05270 */
[----:B------:R-:W-:Y:S05]  /*5440*/  @P0 BRA `(.L_x_115) ;  /* 0x00000000003c0947 */ /* 0x000fea0003800000 */
[----:B------:R-:W1:Y:S01]  /*5450*/  S2R R2, SR_LANEID ;  /* 0x0000000000027919 */ /* 0x000e620000000000 */
[----:B------:R-:W-:Y:S01]  /*5460*/  ULOP3.LUT UR8, URZ, UR8, URZ, 0x33, !UPT ;  /* 0x00000008ff087292 */ /* 0x000fe2000f8e33ff */
[----:B------:R-:W-:Y:S01]  /*5470*/  LOP3.LUT R4, RZ, UR4, RZ, 0x33, !PT ;  /* 0x00000004ff047c12 */ /* 0x000fe2000f8e33ff */
[----:B------:R-:W-:Y:S02]  /*5480*/  VOTEU.ANY UR7, UPT, PT ;  /* 0x0000000000077886 */ /* 0x000fe400038e0100 */
[----:B------:R-:W-:Y:S01]  /*5490*/  UFLO.U32 UR7, UR7 ;  /* 0x00000007000772bd */ /* 0x000fe200080e0000 */
[----:B------:R-:W2:Y:S01]  /*54a0*/  REDUX UR4, R4 ;  /* 0x00000000040473c4 */ /* 0x000ea20000000000 */
[----:B------:R-:W-:-:S06]  /*54b0*/  IMAD.U32 R0, RZ, RZ, UR8 ;  /* 0x00000008ff007e24 */ /* 0x000fcc000f8e00ff */
[----:B------:R1:W-:Y:S01]  /*54c0*/  UTCATOMSWS.AND URZ, UR8 ;  /* 0x0000000800ff79e3 */ /* 0x0003e20008000000 */
[----:B------:R-:W3:Y:S01]  /*54d0*/  REDUX UR5, R0 ;  /* 0x00000000000573c4 */ /* 0x000ee20000000000 */
[----:B-1----:R-:W-:Y:S01]  /*54e0*/  ISETP.EQ.U32.AND P0, PT, R2, UR7, PT ;  /* 0x0000000702007c0c */ /* 0x002fe2000bf02070 */
[----:B--2---:R-:W-:Y:S01]  /*54f0*/  IMAD.U32 R2, RZ, RZ, UR4 ;  /* 0x00000004ff027e24 */ /* 0x004fe2000f8e00ff */
[----:B---3--:R-:W-:-:S11]  /*5500*/  MOV R3, UR5 ;  /* 0x0000000500037c02 */ /* 0x008fd60008000f00 */
[----:B------:R1:W-:Y:S04]  /*5510*/  @P0 ATOMS.AND RZ, [UR6+0x14], R3 ;  /* 0x00001403ffff098c */ /* 0x0003e8000a800006 */
[----:B------:R1:W-:Y:S01]  /*5520*/  @P0 ATOMS.AND RZ, [UR6+0x18], R2 ;  /* 0x00001802ffff098c */ /* 0x0003e2000a800006 */
[----:B------:R-:W-:Y:S05]  /*5530*/  BRA `(.L_x_116) ;  /* 0x0000000000147947 */ /* 0x000fea0003800000 */
.L_x_115:
[----:B------:R-:W-:Y:S02]  /*5540*/  MOV R2, 0x5560 ;  /* 0x0000556000027802 */ /* 0x000fe40000000f00 */
[----:B---345:R-:W-:Y:S05]  /*5550*/  CALL.REL.NOINC `($__internal_0_$__cuda_sm10x_tcgen05_guardrail_trap_col_being_dealloced_not_returned_by_alloc) ;  /* 0x0000004c00047944 */ /* 0x038fea0003c00000 */
[----:B------:R-:W-:Y:S05]  /*5560*/  BRA `(.L_x_116) ;  /* 0x0000000000087947 */ /* 0x000fea0003800000 */
.L_x_114:
[----:B------:R-:W-:Y:S02]  /*5570*/  MOV R2, 0x5590 ;  /* 0x0000559000027802 */ /* 0x000fe40000000f00 */
[----:B---345:R-:W-:Y:S05]  /*5580*/  CALL.REL.NOINC `($__internal_2_$__cuda_sm10x_tcgen05_guardrail_trap_unallocated_columns_being_dealloced) ;  /* 0x0000004c00107944 */ /* 0x038fea0003c00000 */
.L_x_116:
[----:B------:R-:W-:Y:S01]  /*5590*/  NOP ;  /* 0x0000000000007918 */ /* 0x000fe20000000000 */
[----:B----4-:R-:W-:Y:S05]  /*55a0*/  EXIT ;  /* 0x000000000000794d */ /* 0x010fea0003800000 */
.L_x_87:
[----:B------:R-:W-:-:S09]  /*55b0*/  UISETP.NE.OR UP5, UPT, UR10, 0x3, !UP5 ;  /* 0x000000030a00788c */ /* 0x000fd2000efa5670 */
[----:B------:R-:W-:Y:S05]  /*55c0*/  BRA.U UP5, `(.L_x_117) ;  /* 0x0000000d05e87547 */ /* 0x000fea000b800000 */
[----:B------:R-:W1:Y:S01]  /*55d0*/  LDC R0, c[0x0][0xb30] ;  /* 0x0002cc00ff007b82 */ /* 0x000e620000000800 */
[----:B------:R-:W2:Y:S01]  /*55e0*/  LDCU.64 UR8, c[0x0][0x888] ;  /* 0x00011100ff0877ac */ /* 0x000ea20008000a00 */
[----:B------:R-:W-:Y:S02]  /*55f0*/  HFMA2 R25, -RZ, RZ, 0, 0 ;  /* 0x00000000ff197431 */ /* 0x000fe400000001ff */
[----:B------:R-:W-:Y:S01]  /*5600*/  IMAD.MOV.U32 R34, RZ, RZ, 0x1 ;  /* 0x00000001ff227424 */ /* 0x000fe200078e00ff */
[----:B------:R-:W-:Y:S01]  /*5610*/  MOV R23, 0x1000 ;  /* 0x0000100000177802 */ /* 0x000fe20000000f00 */
[----:B------:R-:W3:Y:S01]  /*5620*/  LDCU.64 UR4, c[0x0][0x890] ;  /* 0x00011200ff0477ac */ /* 0x000ee20008000a00 */
[----:B------:R-:W-:Y:S01]  /*5630*/  IMAD.MOV.U32 R27, RZ, RZ, RZ ;  /* 0x000000ffff1b7224 */ /* 0x000fe200078e00ff */
[----:B------:R-:W4:Y:S01]  /*5640*/  LDC R19, c[0x0][0x370] ;  /* 0x0000dc00ff137b82 */ /* 0x000f220000000800 */
[----:B------:R-:W-:Y:S01]  /*5650*/  UMOV UR7, 0x400 ;  /* 0x0000040000077882 */ /* 0x000fe20000000000 */
[----:B------:R-:W-:-:S02]  /*5660*/  UPLOP3.LUT UP1, UPT, UPT, UPT, UPT, 0x40, 0x4 ;  /* 0x000000000004789c */ /* 0x000fc40003f2e870 */
[----:B------:R-:W-:Y:S01]  /*5670*/  ULEA UR7, UR37, UR7, 0x18 ;  /* 0x0000000725077291 */ /* 0x000fe2000f8ec0ff */
[----:B------:R-:W-:-:S03]  /*5680*/  UMOV UR13, URZ ;  /* 0x000000ff000d7c82 */ /* 0x000fc60008000000 */
[----:B------:R-:W4:Y:S01]  /*5690*/  LDC R2, c[0x0][0xb0c] ;  /* 0x0002c300ff027b82 */ /* 0x000f220000000800 */
[----:B--2---:R-:W-:Y:S02]  /*56a0*/  UISETP.NE.U32.AND UP4, UPT, UR8, URZ, UPT ;  /* 0x000000ff0800728c */ /* 0x004fe4000bf85070 */
[----:B---3--:R-:W-:-:S05]  /*56b0*/  UISETP.NE.U32.AND UP5, UPT, UR4, URZ, UPT ;  /* 0x000000ff0400728c */ /* 0x008fca000bfa5070 */
[----:B------:R-:W2:Y:S01]  /*56c0*/  LDC R18, c[0x0][0xb20] ;  /* 0x0002c800ff127b82 */ /* 0x000ea20000000800 */
[----:B-1----:R-:W-:Y:S01]  /*56d0*/  ISETP.NE.AND P1, PT, R0, 0x1, PT ;  /* 0x000000010000780c */ /* 0x002fe20003f25270 */
[----:B------:R-:W-:Y:S02]  /*56e0*/  UISETP.NE.AND.EX UP4, UPT, UR9, URZ, UPT, UP4 ;  /* 0x000000ff0900728c */ /* 0x000fe4000bf85340 */
[----:B------:R-:W-:-:S04]  /*56f0*/  UISETP.NE.AND.EX UP5, UPT, UR5, URZ, UPT, UP5 ;  /* 0x000000ff0500728c */ /* 0x000fc8000bfa5350 */
[----:B-----5:R-:W1:Y:S08]  /*5700*/  LDC.64 R32, c[0x0][0x348] ;  /* 0x0000d200ff207b82 */ /* 0x020e700000000a00 */
[----:B------:R-:W3:Y:S08]  /*5710*/  LDC.64 R16, c[0x0][0xb10] ;  /* 0x0002c400ff107b82 */ /* 0x000ef00000000a00 */
[----:B------:R-:W1:Y:S08]  /*5720*/  LDC.64 R6, c[0x0][0xb18] ;  /* 0x0002c600ff067b82 */ /* 0x000e700000000a00 */
[----:B------:R-:W1:Y:S08]  /*5730*/  LDC.64 R4, c[0x0][0xb28] ;  /* 0x0002ca00ff047b82 */ /* 0x000e700000000a00 */
[----:B--2-4-:R-:W1:Y:S02]  /*5740*/  LDC R22, c[0x0][0x374] ;  /* 0x0000dd00ff167b82 */ /* 0x014e640000000800 */
.L_x_126:
[----:B------:R-:W-:Y:S02]  /*5750*/  LEA R0, R27, UR7, 0x3 ;  /* 0x000000071b007c11 */ /* 0x000fe4000f8e18ff */
[----:B------:R-:W-:Y:S02]  /*5760*/  SHF.L.U32 R3, R25, 0x1f, RZ ;  /* 0x0000001f19037819 */ /* 0x000fe400000006ff */
[----:B------:R-:W-:Y:S02]  /*5770*/  LEA R28, R27, UR7, 0x4 ;  /* 0x000000071b1c7c11 */ /* 0x000fe4000f8e20ff */
[----:B--2---:R-:W2:Y:S02]  /*5780*/  SYNCS.PHASECHK.TRANS64.TRYWAIT P0, [R0+URZ+0x270], R3 ;  /* 0x00027003000075a7 */ /* 0x004ea400080011ff */
[----:B--2---:R-:W-:Y:S05]  /*5790*/  @!P0 BRA `(.L_x_118) ;  /* 0x0000004400988947 */ /* 0x004fea0003800000 */
.L_x_257:
[----:B------:R-:W-:Y:S01]  /*57a0*/  ISETP.GE.AND P0, PT, R26, 0x1, PT ;  /* 0x000000011a00780c */ /* 0x000fe20003f06270 */
[----:B------:R-:W4:Y:S01]  /*57b0*/  LDS.128 R28, [R28+0x300] ;  /* 0x000300001c1c7984 */ /* 0x000f220000000c00 */
[----:B--2---:R-:W-:Y:S01]  /*57c0*/  VIADD R0, R0, 0x280 ;  /* 0x0000028000007836 */ /* 0x004fe20000000000 */
[----:B------:R-:W-:Y:S01]  /*57d0*/  @!PT LDS RZ, [RZ] ;  /* 0x00000000fffff984 */ /* 0x000fe20000000800 */
[----:B------:R-:W-:Y:S01]  /*57e0*/  @!PT LDS RZ, [RZ] ;  /* 0x00000000fffff984 */ /* 0x000fe20000000800 */
[----:B------:R-:W-:Y:S01]  /*57f0*/  @!PT LDS RZ, [RZ] ;  /* 0x00000000fffff984 */ /* 0x000fe20000000800 */
[----:B------:R-:W-:Y:S01]  /*5800*/  @!PT LDS RZ, [RZ] ;  /* 0x00000000fffff984 */ /* 0x000fe20000000800 */
[----:B------:R2:W-:Y:S06]  /*5810*/  MEMBAR.ALL.CTA ;  /* 0x0000000000007992 */ /* 0x0005ec0000008000 */
[----:B--2---:R-:W2:Y:S01]  /*5820*/  FENCE.VIEW.ASYNC.S ;  /* 0x00000000000073c6 */ /* 0x004ea20000000000 */
[----:B------:R-:W-:Y:S04]  /*5830*/  PRMT R0, RZ, 0x654, R0 ;  /* 0x00000654ff007816 */ /* 0x000fe80000000000 */
[----:B--2---:R2:W-:Y:S01]  /*5840*/  SYNCS.ARRIVE.TRANS64.RED.A1T0 RZ, [R0+URZ], RZ ;  /* 0x000000ff00ff79a7 */ /* 0x0045e200081004ff */
[----:B----4-:R-:W-:Y:S11]  /*5850*/  LOP3.LUT P3, RZ, R30, 0x1, RZ, 0xc0, !PT ;  /* 0x000000011eff7812 */ /* 0x010ff6000786c0ff */
[----:B------:R-:W-:Y:S02]  /*5860*/  @!UPT UIADD3 URZ, UPT, UPT, URZ, URZ, URZ ;  /* 0x000000fffffff290 */ /* 0x000fe4000fffe0ff */
[----:B------:R-:W-:Y:S02]  /*5870*/  @P3 MOV R13, R28 ;  /* 0x0000001c000d3202 */ /* 0x000fe40000000f00 */
[----:B------:R-:W-:Y:S01]  /*5880*/  @P3 LOP3.LUT R8, R29, 0xffff, RZ, 0xc0, !PT ;  /* 0x0000ffff1d083812 */ /* 0x000fe200078ec0ff */
[----:B--2---:R-:W-:Y:S06]  /*5890*/  @!P0 BRA `(.L_x_119) ;  /* 0x0000000000a48947 */ /* 0x004fec0003800000 */
[----:B-1----:R-:W-:Y:S01]  /*58a0*/  IMAD.HI.U32 R37, R22, R7, RZ ;  /* 0x0000000716257227 */ /* 0x002fe200078e00ff */
[----:B------:R-:W-:Y:S02]  /*58b0*/  ISETP.NE.AND P0, PT, R6, 0x1, PT ;  /* 0x000000010600780c */ /* 0x000fe40003f05270 */
[----:B------:R-:W-:Y:S01]  /*58c0*/  ISETP.NE.AND P2, PT, R26, 0x1, PT ;  /* 0x000000011a00780c */ /* 0x000fe20003f45270 */
[----:B---3--:R-:W-:Y:S01]  /*58d0*/  IMAD.HI.U32 R36, R19, R16, RZ ;  /* 0x0000001013247227 */ /* 0x008fe200078e00ff */
[----:B------:R-:W-:Y:S02]  /*58e0*/  SHF.R.U32.HI R37, RZ, R18, R37 ;  /* 0x00000012ff257219 */ /* 0x000fe40000011625 */
[----:B------:R-:W-:Y:S01]  /*58f0*/  ISETP.NE.AND P4, PT, R2, 0x1, PT ;  /* 0x000000010200780c */ /* 0x000fe20003f85270 */
[----:B------:R-:W-:Y:S01]  /*5900*/  IMAD.HI.U32 R38, R13, R16, RZ ;  /* 0x000000100d267227 */ /* 0x000fe200078e00ff */
[----:B------:R-:W-:Y:S02]  /*5910*/  SHF.R.U32.HI R36, RZ, R17, R36 ;  /* 0x00000011ff247219 */ /* 0x000fe40000011624 */
[----:B------:R-:W-:Y:S01]  /*5920*/  SEL R3, R22, R37, !P0 ;  /* 0x0000002516037207 */ /* 0x000fe20004000000 */
[C---:B------:R-:W-:Y:S01]  /*5930*/  IMAD.HI.U32 R37, R8.reuse, R7, RZ ;  /* 0x0000000708257227 */ /* 0x040fe200078e00ff */
[----:B------:R-:W-:Y:S02]  /*5940*/  SEL R11, R19, R36, !P4 ;  /* 0x00000024130b7207 */ /* 0x000fe40006000000 */
[----:B------:R-:W-:Y:S01]  /*5950*/  SHF.R.U32.HI R38, RZ, R17, R38 ;  /* 0x00000011ff267219 */ /* 0x000fe20000011626 */
[----:B------:R-:W-:Y:S01]  /*5960*/  IMAD.HI.U32 R40, R3, R4, RZ ;  /* 0x0000000403287227 */ /* 0x000fe200078e00ff */
[----:B------:R-:W-:Y:S03]  /*5970*/  SHF.R.U32.HI R37, RZ, R18, R37 ;  /* 0x00000012ff257219 */ /* 0x000fe60000011625 */
[----:B------:R-:W-:Y:S01]  /*5980*/  IMAD.HI.U32 R36, R11, R4, RZ ;  /* 0x000000040b247227 */ /* 0x000fe200078e00ff */
[----:B------:R-:W-:Y:S02]  /*5990*/  @P2 SHF.R.U32.HI R3, RZ, R5, R40 ;  /* 0x00000005ff032219 */ /* 0x000fe40000011628 */
[----:B------:R-:W-:Y:S02]  /*59a0*/  SEL R9, R8, R37, !P0 ;  /* 0x0000002508097207 */ /* 0x000fe40004000000 */
[----:B------:R-:W-:Y:S01]  /*59b0*/  @P2 SHF.R.U32.HI R11, RZ, R5, R36 ;  /* 0x00000005ff0b2219 */ /* 0x000fe20000011624 */
[C---:B------:R-:W-:Y:S01]  /*59c0*/  IMAD R10, R26.reuse, R3, RZ ;  /* 0x000000031a0a7224 */ /* 0x040fe200078e02ff */
[----:B------:R-:W-:Y:S01]  /*59d0*/  SEL R3, R13, R38, !P4 ;  /* 0x000000260d037207 */ /* 0x000fe20006000000 */
[C---:B------:R-:W-:Y:S03]  /*59e0*/  IMAD.HI.U32 R14, R9.reuse, R4, RZ ;  /* 0x00000004090e7227 */ /* 0x040fe600078e00ff */
[----:B------:R-:W-:Y:S01]  /*59f0*/  ISETP.GE.AND P0, PT, R9, R10, PT ;  /* 0x0000000a0900720c */ /* 0x000fe20003f06270 */
[C---:B------:R-:W-:Y:S01]  /*5a00*/  IMAD R12, R26.reuse, R11, RZ ;  /* 0x0000000b1a0c7224 */ /* 0x040fe200078e02ff */
[-C--:B------:R-:W-:Y:S04]  /*5a10*/  SHF.R.U32.HI R14, RZ, R5.reuse, R14 ;  /* 0x00000005ff0e7219 */ /* 0x080fe8000001160e */
[----:B------:R-:W-:Y:S02]  /*5a20*/  ISETP.GE.OR P0, PT, R3, R12, P0 ;  /* 0x0000000c0300720c */ /* 0x000fe40000706670 */
[----:B------:R-:W-:Y:S05]  /*5a30*/  SEL R15, R9, R14, !P2 ;  /* 0x0000000e090f7207 */ /* 0x000fea0005000000 */
[----:B------:R-:W-:Y:S04]  /*5a40*/  IMAD.MOV R14, RZ, RZ, -R15 ;  /* 0x000000ffff0e7224 */ /* 0x000fe800078e0a0f */
[----:B------:R-:W-:Y:S02]  /*5a50*/  IMAD R14, R26, R14, R9 ;  /* 0x0000000e1a0e7224 */ /* 0x000fe400078e0209 */
[C---:B------:R-:W-:Y:S05]  /*5a60*/  @!P0 IMAD.HI.U32 R10, R3.reuse, R4, RZ ;  /* 0x00000004030a8227 */ /* 0x040fea00078e00ff */
[----:B------:R-:W-:Y:S04]  /*5a70*/  @!P0 SHF.R.U32.HI R10, RZ, R5, R10 ;  /* 0x00000005ff0a8219 */ /* 0x000fe8000001160a */
[----:B------:R-:W-:Y:S01]  /*5a80*/  @!P0 SEL R0, R3, R10, !P2 ;  /* 0x0000000a03008207 */ /* 0x000fe20005000000 */
[----:B------:R-:W-:Y:S03]  /*5a90*/  IMAD.MOV R10, RZ, RZ, -R3 ;  /* 0x000000ffff0a7224 */ /* 0x000fe600078e0a03 */
[----:B------:R-:W-:Y:S01]  /*5aa0*/  @!P0 IADD3 R15, PT, PT, R15, -R0, RZ ;  /* 0x800000000f0f8210 */ /* 0x000fe20007ffe0ff */
[----:B------:R-:W-:Y:S01]  /*5ab0*/  @!P0 IMAD R0, R11, R14, R0 ;  /* 0x0000000e0b008224 */ /* 0x000fe200078e0200 */
[----:B------:R-:W-:Y:S01]  /*5ac0*/  IADD3 R11, PT, PT, -R9, RZ, RZ ;  /* 0x000000ff090b7210 */ /* 0x000fe20007ffe1ff */
[----:B------:R-:W-:Y:S02]  /*5ad0*/  IMAD R13, R2, R10, R13 ;  /* 0x0000000a020d7224 */ /* 0x000fe400078e020d */
[----:B------:R-:W-:Y:S02]  /*5ae0*/  @!P0 IMAD R9, R15, R26, R3 ;  /* 0x0000001a0f098224 */ /* 0x000fe400078e0203 */
[----:B------:R-:W-:Y:S02]  /*5af0*/  @!P0 IMAD.MOV.U32 R3, RZ, RZ, R0 ;  /* 0x000000ffff038224 */ /* 0x000fe400078e0000 */
[----:B------:R-:W-:Y:S02]  /*5b00*/  IMAD R8, R6, R11, R8 ;  /* 0x0000000b06087224 */ /* 0x000fe400078e0208 */
[----:B------:R-:W-:Y:S02]  /*5b10*/  IMAD R13, R3, R2, R13 ;  /* 0x00000002030d7224 */ /* 0x000fe400078e020d */
[----:B------:R-:W-:Y:S02]  /*5b20*/  IMAD R8, R9, R6, R8 ;  /* 0x0000000609087224 */ /* 0x000fe400078e0208 */
.L_x_119:
[----:B------:R-:W-:Y:S05]  /*5b30*/  BRA.U UP1, `(.L_x_120) ;  /* 0x0000000101107547 */ /* 0x000fea000b800000 */
[----:B------:R-:W-:Y:S04]  /*5b40*/  MOV R0, UR6 ;  /* 0x0000000600007c02 */ /* 0x000fe80008000f00 */
[----:B------:R-:W-:Y:S04]  /*5b50*/  SHF.L.U32 R3, R0, 0x1f, RZ ;  /* 0x0000001f00037819 */ /* 0x000fe800000006ff */
[----:B------:R-:W2:Y:S02]  /*5b60*/  SYNCS.PHASECHK.TRANS64.TRYWAIT P0, [UR7+0x268], R3 ;  /* 0x00026803ff0075a7 */ /* 0x000ea40008001107 */
[----:B--2---:R-:W-:Y:S05]  /*5b70*/  @!P0 BRA `(.L_x_121) ;  /* 0x0000004000b48947 */ /* 0x004fea0003800000 */
.L_x_120:
[----:B------:R-:W-:Y:S02]  /*5b80*/  R2UR UR27, R21 ;  /* 0x00000000151b72ca */ /* 0x000fe400000e0000 */
[----:B------:R-:W-:Y:S02]  /*5b90*/  R2UR UR26, R20 ;  /* 0x00000000141a72ca */ /* 0x000fe400000e0000 */
[----:B------:R-:W-:Y:S04]  /*5ba0*/  ISETP.NE.U32.AND P2, PT, RZ, UR4, PT ;  /* 0x00000004ff007c0c */ /* 0x000fe8000bf45070 */
[----:B------:R-:W-:Y:S05]  /*5bb0*/  ISETP.NE.AND.EX P2, PT, RZ, UR5, PT, P2 ;  /* 0x00000005ff007c0c */ /* 0x000fea000bf45320 */
[----:B------:R-:W-:Y:S02]  /*5bc0*/  USHF.L.U32 UR27, UR27, 0x6, URZ ;  /* 0x000000061b1b7899 */ /* 0x000fe400080006ff */
[----:B------:R-:W-:Y:S01]  /*5bd0*/  USHF.L.U32 UR26, UR26, 0x6, URZ ;  /* 0x000000061a1a7899 */ /* 0x000fe200080006ff */
[----:B------:R-:W-:Y:S11]  /*5be0*/  BRA.U !UP5, `(.L_x_122) ;  /* 0x000000010d347547 */ /* 0x000ff6000b800000 */
[----:B------:R-:W-:Y:S01]  /*5bf0*/  UPLOP3.LUT UP0, UPT, UPT, UPT, UP4, 0x80, 0x8 ;  /* 0x000000000008789c */ /* 0x000fe20003f0f040 */
[----:B--2---:R-:W-:Y:S02]  /*5c00*/  HFMA2 R0, -RZ, RZ, 0, 5.9604644775390625e-08 ;  /* 0x00000001ff007431 */ /* 0x004fe400000001ff */
[----:B------:R-:W-:Y:S03]  /*5c10*/  IMAD.MOV.U32 R59, RZ, RZ, 0x1 ;  /* 0x00000001ff3b7424 */ /* 0x000fe600078e00ff */
[----:B------:R-:W-:Y:S05]  /*5c20*/  PLOP3.LUT P0, PT, PT, PT, UP0, 0x80, 0x8 ;  /* 0x000000000008781c */ /* 0x000fea0003f0f008 */
[----:B------:R-:W2:Y:S01]  /*5c30*/  @UP0 LDCU.64 UR10, c[0x0][0x888] ;  /* 0x00011100ff0a07ac */ /* 0x000ea20008000a00 */
[----:B------:R-:W-:Y:S07]  /*5c40*/  @UP0 UIMAD UR8, UR36, UR4, URZ ;  /* 0x00000004240802a4 */ /* 0x000fee000f8e02ff */
[----:B------:R-:W-:Y:S01]  /*5c50*/  @!P0 PRMT R59, R0, 0x7610, R59 ;  /* 0x00007610003b8816 */ /* 0x000fe2000000003b */
[----:B--2---:R-:W-:Y:S03]  /*5c60*/  @UP0 UIMAD.WIDE UR10, UR8, 0x4, UR10 ;  /* 0x00000004080a08a5 */ /* 0x004fe6000f8e020a */
[----:B------:R-:W2:Y:S03]  /*5c70*/  @!UP0 LDCU UR8, c[0x0][0x880] ;  /* 0x00011000ff0887ac */ /* 0x000ea60008000800 */
[----:B------:R-:W-:Y:S01]  /*5c80*/  IMAD.U32 R10, RZ, RZ, UR10 ;  /* 0x0000000aff0a7e24 */ /* 0x000fe2000f8e00ff */
[----:B------:R-:W-:Y:S05]  /*5c90*/  MOV R11, UR11 ;  /* 0x0000000b000b7c02 */ /* 0x000fea0008000f00 */
[----:B------:R4:W5:Y:S02]  /*5ca0*/  @P0 LDG.E R35, desc[UR46][R10.64] ;  /* 0x0000002e0a230981 */ /* 0x000964000c1e1900 */
[----:B--2-4-:R-:W-:Y:S07]  /*5cb0*/  @!P0 IMAD.U32 R35, RZ, RZ, UR8 ;  /* 0x00000008ff238e24 */ /* 0x014fee000f8e00ff */
.L_x_122:
[----:B-----5:R-:W-:Y:S01]  /*5cc0*/  @!P2 FSETP.EQ.AND P0, PT, R35, RZ, PT ;  /* 0x000000ff2300a20b */ /* 0x020fe20003f02000 */
[----:B------:R-:W-:Y:S01]  /*5cd0*/  @!UPT UIADD3 URZ, UPT, UPT, URZ, URZ, URZ ;  /* 0x000000fffffff290 */ /* 0x000fe2000fffe0ff */
[----:B------:R-:W-:Y:S11]  /*5ce0*/  @!P2 BRA `(.L_x_123) ;  /* 0x000000000014a947 */ /* 0x000ff60003800000 */
[----:B------:R-:W-:Y:S02]  /*5cf0*/  LOP3.LUT P2, RZ, R59, 0xff, RZ, 0xc0, !PT ;  /* 0x000000ff3bff7812 */ /* 0x000fe4000784c0ff */
[----:B------:R-:W-:Y:S04]  /*5d00*/  PLOP3.LUT P0, PT, PT, PT, UP0, 0x80, 0x8 ;  /* 0x000000000008781c */ /* 0x000fe80003f0f008 */
[----:B------:R-:W-:Y:S07]  /*5d10*/  PLOP3.LUT P0, PT, P0, PT, PT, 0x8, 0x80 ;  /* 0x000000000080781c */ /* 0x000fee000070e170 */
[----:B------:R-:W-:Y:S11]  /*5d20*/  @P2 FSETP.EQ.AND P0, PT, R35, RZ, PT ;  /* 0x000000ff2300220b */ /* 0x000ff60003f02000 */
[----:B------:R-:W-:Y:S02]  /*5d30*/  @!UPT UIADD3 URZ, UPT, UPT, URZ, URZ, URZ ;  /* 0x000000fffffff290 */ /* 0x000fe4000fffe0ff */
.L_x_123:
[----:B------:R-:W-:Y:S01]  /*5d40*/  ULEA UR15, UR13, UR7, 0x3 ;  /* 0x000000070d0f7291 */ /* 0x000fe2000f8e18ff */
[----:B--2---:R-:W-:Y:S02]  /*5d50*/  SHF.L.U32 R3, R34, 0x1f, RZ ;  /* 0x0000001f22037819 */ /* 0x004fe400000006ff */
[----:B------:R-:W-:Y:S04]  /*5d60*/  ELECT P4, URZ, PT ;  /* 0x0000000000ff782f */ /* 0x000fe80003880000 */
[----:B------:R-:W-:Y:S02]  /*5d70*/  PLOP3.LUT P4, PT, P0, P4, PT, 0xf2, 0x2f ;  /* 0x00000000002f781c */ /* 0x000fe40000789e72 */
[----:B------:R-:W2:Y:S11]  /*5d80*/  SYNCS.PHASECHK.TRANS64.TRYWAIT P2, [UR15+0x248], R3 ;  /* 0x00024803ff0075a7 */ /* 0x000eb6000804110f */
[----:B-1----:R-:W-:Y:S05]  /*5d90*/  @!P4 IADD3 R20, P0, PT, R32, 0x580, RZ ;  /* 0x000005802014c810 */ /* 0x002fea0007f1e0ff */
[----:B------:R-:W-:Y:S01]  /*5da0*/  @!P4 IMAD.X R12, RZ, RZ, R33, P0 ;  /* 0x000000ffff0cc224 */ /* 0x000fe200000e0621 */
[----:B--2---:R-:W-:Y:S07]  /*5db0*/  @!P2 BRA `(.L_x_124) ;  /* 0x00000040003ca947 */ /* 0x004fee0003800000 */
.L_x_260:
[----:B------:R-:W2:Y:S01]  /*5dc0*/  LDC.64 R14, c[0x0][0xb10] ;  /* 0x0002c400ff0e7b82 */ /* 0x000ea20000000a00 */
[----:B------:R-:W-:Y:S01]  /*5dd0*/  @!P4 R2UR UR8, R12 ;  /* 0x000000000c08c2ca */ /* 0x000fe200000e0000 */
[----:B------:R-:W-:Y:S01]  /*5de0*/  VOTEU.ALL UP3, P4 ;  /* 0x0000000000ff7886 */ /* 0x000fe20002060000 */
[----:B------:R-:W-:Y:S01]  /*5df0*/  @!P4 R2UR UR9, R20 ;  /* 0x000000001409c2ca */ /* 0x000fe200000e0000 */
[----:B------:R-:W-:Y:S01]  /*5e00*/  UIADD3 UR25, UPT, UPT, UR15, 0x230, URZ ;  /* 0x000002300f197890 */ /* 0x000fe2000fffe0ff */
[----:B------:R-:W-:Y:S03]  /*5e10*/  @P3 SHF.R.U32.HI R24, RZ, 0x10, R29 ;  /* 0x00000010ff183819 */ /* 0x000fe6000001161d */
[----:B------:R-:W4:Y:S01]  /*5e20*/  LDC.64 R10, c[0x0][0xb18] ;  /* 0x0002c600ff0a7b82 */ /* 0x000f220000000a00 */
[----:B------:R-:W-:Y:S01]  /*5e30*/  UIADD3 UR14, UPT, UPT, UR13, 0x1, URZ ;  /* 0x000000010d0e7890 */ /* 0x000fe2000fffe0ff */
[----:B------:R-:W-:Y:S01]  /*5e40*/  VIADD R27, R27, 0x1 ;  /* 0x000000011b1b7836 */ /* 0x000fe20000000000 */
[----:B------:R-:W-:Y:S01]  /*5e50*/  VOTEU.ALL UP2, P4 ;  /* 0x0000000000ff7886 */ /* 0x000fe20002040000 */
[----:B------:R-:W-:Y:S01]  /*5e60*/  UMOV UR18, 0x0 ;  /* 0x0000000000127882 */ /* 0x000fe20000000000 */
[----:B------:R-:W-:Y:S03]  /*5e70*/  UISETP.NE.AND UP6, UPT, UR14, 0x3, UPT ;  /* 0x000000030e00788c */ /* 0x000fe6000bfc5270 */
[----:B-1----:R-:W1:Y:S01]  /*5e80*/  @!P1 LDC R0, c[0x0][0xb20] ;  /* 0x0002c800ff009b82 */ /* 0x002e620000000800 */
[----:B------:R-:W-:Y:S01]  /*5e90*/  UMOV UR19, 0x10000000 ;  /* 0x1000000000137882 */ /* 0x000fe20000000000 */
[----:B------:R-:W-:Y:S01]  /*5ea0*/  IMAD.U32 R21, RZ, RZ, UR8 ;  /* 0x00000008ff157e24 */ /* 0x000fe2000f8e00ff */
[----:B------:R-:W-:Y:S05]  /*5eb0*/  @!UP3 ULEA UR8, UR13, UR7, 0xc ;  /* 0x000000070d08b291 */ /* 0x000fea000f8e60ff */
[----:B------:R-:W5:Y:S01]  /*5ec0*/  @!P1 LDC R3, c[0x0][0xb0c] ;  /* 0x0002c300ff039b82 */ /* 0x000f620000000800 */
[----:B------:R-:W-:Y:S01]  /*5ed0*/  IMAD.U32 R20, RZ, RZ, UR9 ;  /* 0x00000009ff147e24 */ /* 0x000fe2000f8e00ff */
[----:B------:R-:W-:Y:S01]  /*5ee0*/  UMOV UR28, UR36 ;  /* 0x00000024001c7c82 */ /* 0x000fe20008000000 */
[----:B------:R-:W-:Y:S01]  /*5ef0*/  @!P4 R2UR UR21, R21 ;  /* 0x000000001515c2ca */ /* 0x000fe200000e0000 */
[----:B------:R-:W-:Y:S02]  /*5f00*/  @!UP3 UIADD3 UR24, UPT, UPT, UR8, 0x400, URZ ;  /* 0x000004000818b890 */ /* 0x000fe4000fffe0ff */
[----:B------:R-:W-:Y:S01]  /*5f10*/  @!P4 R2UR UR20, R20 ;  /* 0x000000001414c2ca */ /* 0x000fe200000e0000 */
[----:B------:R-:W-:Y:S01]  /*5f20*/  @!UP3 UIADD3 UR10, UPT, UPT, UR26, 0x20, URZ ;  /* 0x000000201a0ab890 */ /* 0x000fe2000fffe0ff */
[----:B------:R-:W-:Y:S01]  /*5f30*/  @!P4 IMAD.MOV.U32 R20, RZ, RZ, 0x1000 ;  /* 0x00001000ff14c424 */ /* 0x000fe200078e00ff */
[----:B------:R-:W-:Y:S02]  /*5f40*/  @!UP3 UIADD3 UR8, UPT, UPT, UR8, 0xc00, URZ ;  /* 0x00000c000808b890 */ /* 0x000fe4000fffe0ff */
[----:B------:R-:W-:Y:S01]  /*5f50*/  USEL UR9, URZ, 0x1, UP6 ;  /* 0x00000001ff097887 */ /* 0x000fe2000b000000 */
[----:B------:R-:W-:Y:S01]  /*5f60*/  VOTEU.ALL UP1, P4 ;  /* 0x0000000000ff7886 */ /* 0x000fe20002020000 */
[----:B------:R-:W-:Y:S01]  /*5f70*/  UMOV UR11, UR27 ;  /* 0x0000001b000b7c82 */ /* 0x000fe20008000000 */
[----:B------:R-:W-:Y:S01]  /*5f80*/  UMOV UR12, UR36 ;  /* 0x00000024000c7c82 */ /* 0x000fe20008000000 */
[----:B------:R-:W-:Y:S02]  /*5f90*/  UPRMT UR16, UR37, 0x654, UR25 ;  /* 0x0000065425107896 */ /* 0x000fe40008000019 */
[----:B------:R-:W-:Y:S01]  /*5fa0*/  LOP3.LUT R34, R34, UR9, RZ, 0x3c, !PT ;  /* 0x0000000922227c12 */ /* 0x000fe2000f8e3cff */
[----:B------:R-:W-:Y:S01]  /*5fb0*/  UMOV UR9, UR25 ;  /* 0x0000001900097c82 */ /* 0x000fe20008000000 */
[----:B------:R1:W-:Y:S01]  /*5fc0*/  @!UP2 UTMALDG.3D [UR24], [UR20], desc[UR18] ;  /* 0x000012181400a5b4 */ /* 0x0003e20008011000 */
[----:B------:R-:W-:Y:S01]  /*5fd0*/  USEL UR14, UR14, URZ, UP6 ;  /* 0x000000ff0e0e7287 */ /* 0x000fe2000b000000 */
[----:B------:R-:W-:Y:S03]  /*5fe0*/  SHF.L.U32 R12, R34, 0x1f, RZ ;  /* 0x0000001f220c7819 */ /* 0x000fe600000006ff */
[----:B------:R-:W-:Y:S01]  /*5ff0*/  ULEA UR13, UR14, UR7, 0x3 ;  /* 0x000000070e0d7291 */ /* 0x000fe2000f8e18ff */
[----:B--2---:R-:W-:Y:S01]  /*6000*/  @!P1 IMAD.HI.U32 R14, R13, R14, RZ ;  /* 0x0000000e0d0e9227 */ /* 0x004fe200078e00ff */
[----:B----4-:R-:W-:Y:S01]  /*6010*/  @!P1 ISETP.NE.AND P0, PT, R10, 0x1, PT ;  /* 0x000000010a00980c */ /* 0x010fe20003f05270 */
[----:B------:R2:W-:Y:S01]  /*6020*/  @!UP1 UTMALDG.3D [UR8], [UR20], desc[UR18] ;  /* 0x00001208140095b4 */ /* 0x0005e20008011000 */
[----:B------:R2:W-:Y:S01]  /*6030*/  @!P4 SYNCS.ARRIVE.TRANS64.RED.A0TR RZ, [UR15+0x230], R20 ;  /* 0x00023014ffffc9a7 */ /* 0x0005e2000830040f */
[C---:B------:R-:W-:Y:S01]  /*6040*/  @!P1 IMAD.HI.U32 R11, R8.reuse, R11, RZ ;  /* 0x0000000b080b9227 */ /* 0x040fe200078e00ff */
[----:B------:R-:W-:Y:S02]  /*6050*/  @!P1 SHF.R.U32.HI R14, RZ, R15, R14 ;  /* 0x0000000fff0e9219 */ /* 0x000fe4000001160e */
[----:B-----5:R-:W-:Y:S02]  /*6060*/  @!P1 ISETP.NE.AND P2, PT, R3, 0x1, PT ;  /* 0x000000010300980c */ /* 0x020fe40003f45270 */
[----:B-1----:R-:W-:Y:S02]  /*6070*/  @!P1 SHF.R.U32.HI R9, RZ, R0, R11 ;  /* 0x00000000ff099219 */ /* 0x002fe4000001160b */
[----:B------:R-:W-:Y:S02]  /*6080*/  @!P1 SEL R14, R13, R14, !P2 ;  /* 0x0000000e0d0e9207 */ /* 0x000fe40005000000 */
[----:B------:R-:W-:Y:S05]  /*6090*/  @!P1 SEL R9, R8, R9, !P0 ;  /* 0x0000000908099207 */ /* 0x000fea0004000000 */
[----:B------:R-:W-:Y:S01]  /*60a0*/  @!P1 IMAD.IADD R0, R9, 0x1, -R14 ;  /* 0x0000000109009824 */ /* 0x000fe200078e0a0e */
[----:B------:R-:W-:Y:S01]  /*60b0*/  SYNCS.ARRIVE.TRANS64.RED.A1T0 RZ, [UR16], RZ ;  /* 0x000000ffffff79a7 */ /* 0x000fe20008100410 */
[----:B------:R-:W-:Y:S02]  /*60c0*/  @!P1 IMAD.IADD R9, R14, 0x1, -R9 ;  /* 0x000000010e099824 */ /* 0x000fe400078e0a09 */
[----:B------:R-:W-:Y:S02]  /*60d0*/  @!P1 IMAD R13, R0, R3, R13 ;  /* 0x00000003000d9224 */ /* 0x000fe400078e020d */
[----:B------:R-:W-:Y:S01]  /*60e0*/  @!P1 IMAD R8, R9, R10, R8 ;  /* 0x0000000a09089224 */ /* 0x000fe200078e0208 */
[----:B------:R-:W1:Y:S02]  /*60f0*/  SYNCS.PHASECHK.TRANS64.TRYWAIT P5, [UR13+0x248], R12 ;  /* 0x0002480cff0075a7 */ /* 0x000e6400080a110d */
[----:B-12---:R-:W-:Y:S05]  /*6100*/  @!P5 BRA `(.L_x_125) ;  /* 0x0000003c0080d947 */ /* 0x006fea0003800000 */
.L_x_262:
[----:B------:R-:W-:Y:S01]  /*6110*/  UIADD3 UR17, UPT, UPT, UR13, 0x230, URZ ;  /* 0x000002300d117890 */ /* 0x000fe2000fffe0ff */
[----:B-1----:R-:W-:Y:S01]  /*6120*/  @!P4 IADD3 R3, P0, PT, R32, 0x580, RZ ;  /* 0x000005802003c810 */ /* 0x002fe20007f1e0ff */
[----:B------:R-:W-:Y:S01]  /*6130*/  VOTEU.ALL UP2, P4 ;  /* 0x0000000000ff7886 */ /* 0x000fe20002040000 */
[----:B------:R-:W-:Y:S01]  /*6140*/  UMOV UR22, 0x0 ;  /* 0x0000000000167882 */ /* 0x000fe20000000000 */
[----:B------:R-:W-:Y:S01]  /*6150*/  UPRMT UR15, UR37, 0x654, UR17 ;  /* 0x00000654250f7896 */ /* 0x000fe20008000011 */
[----:B------:R-:W-:Y:S01]  /*6160*/  @!P4 R2UR UR9, R3 ;  /* 0x000000000309c2ca */ /* 0x000fe200000e0000 */
[----:B------:R-:W-:Y:S01]  /*6170*/  @!P4 IMAD.X R0, RZ, RZ, R33, P0 ;  /* 0x000000ffff00c224 */ /* 0x000fe200000e0621 */
[----:B------:R-:W-:Y:S01]  /*6180*/  UMOV UR23, 0x10000000 ;  /* 0x1000000000177882 */ /* 0x000fe20000000000 */
[----:B------:R-:W-:Y:S01]  /*6190*/  UMOV UR19, UR27 ;  /* 0x0000001b00137c82 */ /* 0x000fe20008000000 */
[----:B------:R-:W-:Y:S01]  /*61a0*/  UMOV UR20, UR36 ;  /* 0x0000002400147c82 */ /* 0x000fe20008000000 */
[----:B------:R-:W-:Y:S01]  /*61b0*/  UMOV UR11, UR27 ;  /* 0x0000001b000b7c82 */ /* 0x000fe20008000000 */
[----:B------:R-:W-:Y:S01]  /*61c0*/  @!P4 R2UR UR8, R0 ;  /* 0x000000000008c2ca */ /* 0x000fe200000e0000 */
[----:B------:R-:W-:Y:S01]  /*61d0*/  UMOV UR12, UR36 ;  /* 0x00000024000c7c82 */ /* 0x000fe20008000000 */
[----:B------:R-:W-:Y:S01]  /*61e0*/  VOTEU.ALL UP1, P4 ;  /* 0x0000000000ff7886 */ /* 0x000fe20002020000 */
[----:B------:R-:W-:Y:S01]  /*61f0*/  @P3 R2UR UR36, R24 ;  /* 0x00000000182432ca */ /* 0x000fe200000e0000 */
[----:B------:R-:W-:Y:S01]  /*6200*/  IMAD.IADD R20, R8, 0x1, R58 ;  /* 0x0000000108147824 */ /* 0x000fe200078e023a */
[----:B------:R-:W-:Y:S01]  /*6210*/  ISETP.NE.AND P0, PT, R27, 0x2, PT ;  /* 0x000000021b00780c */ /* 0x000fe20003f05270 */
[----:B------:R-:W-:Y:S01]  /*6220*/  IMAD.IADD R21, R13, 0x1, R60 ;  /* 0x000000010d157824 */ /* 0x000fe200078e023c */
[----:B------:R-:W-:Y:S01]  /*6230*/  @!UP1 UIADD3 UR18, UPT, UPT, UR26, 0x10, URZ ;  /* 0x000000101a129890 */ /* 0x000fe2000fffe0ff */
[----:B------:R-:W-:Y:S01]  /*6240*/  IMAD.U32 R10, RZ, RZ, UR9 ;  /* 0x00000009ff0a7e24 */ /* 0x000fe2000f8e00ff */
[----:B------:R-:W-:Y:S01]  /*6250*/  @!UP1 UIADD3 UR10, UPT, UPT, UR26, 0x30, URZ ;  /* 0x000000301a0a9890 */ /* 0x000fe2000fffe0ff */
[----:B------:R-:W-:Y:S01]  /*6260*/  SEL R0, RZ, 0x1, P0 ;  /* 0x00000001ff007807 */ /* 0x000fe20000000000 */
[----:B------:R-:W-:Y:S01]  /*6270*/  UMOV UR9, UR17 ;  /* 0x0000001100097c82 */ /* 0x000fe20008000000 */
[----:B------:R-:W-:Y:S01]  /*6280*/  SEL R27, R27, RZ, P0 ;  /* 0x000000ff1b1b7207 */ /* 0x000fe20000000000 */
[----:B------:R-:W-:Y:S01]  /*6290*/  IMAD.U32 R11, RZ, RZ, UR8 ;  /* 0x00000008ff0b7e24 */ /* 0x000fe2000f8e00ff */
[----:B------:R-:W-:Y:S01]  /*62a0*/  @!P4 R2UR UR24, R10 ;  /* 0x000000000a18c2ca */ /* 0x000fe200000e0000 */
[----:B------:R-:W-:Y:S01]  /*62b0*/  @!UP1 ULEA UR8, UR14, UR7, 0xc ;  /* 0x000000070e089291 */ /* 0x000fe2000f8e60ff */
[----:B------:R-:W-:Y:S02]  /*62c0*/  LOP3.LUT R25, R25, R0, RZ, 0x3c, !PT ;  /* 0x0000000019197212 */ /* 0x000fe400078e3cff */
[----:B------:R-:W-:Y:S01]  /*62d0*/  @!P4 R2UR UR25, R11 ;  /* 0x000000000b19c2ca */ /* 0x000fe200000e0000 */
[----:B------:R-:W-:Y:S02]  /*62e0*/  @!UP1 UIADD3 UR16, UPT, UPT, UR8, 0x400, URZ ;  /* 0x0000040008109890 */ /* 0x000fe4000fffe0ff */
[----:B------:R-:W-:Y:S01]  /*62f0*/  @!UP1 UIADD3 UR8, UPT, UPT, UR8, 0xc00, URZ ;  /* 0x00000c0008089890 */ /* 0x000fe2000fffe0ff */
[----:B------:R-:W-:Y:S09]  /*6300*/  VOTEU.ALL UP1, P4 ;  /* 0x0000000000ff7886 */ /* 0x000ff20002020000 */
[----:B------:R2:W-:Y:S01]  /*6310*/  @!UP2 UTMALDG.3D [UR16], [UR24], desc[UR22] ;  /* 0x000016101800a5b4 */ /* 0x0005e20008011000 */
[----:B------:R2:W-:Y:S01]  /*6320*/  @!UP1 UTMALDG.3D [UR8], [UR24], desc[UR22] ;  /* 0x00001608180095b4 */ /* 0x0005e20008011000 */
[----:B------:R2:W-:Y:S01]  /*6330*/  @!P4 SYNCS.ARRIVE.TRANS64.RED.A0TR RZ, [UR13+0x230], R23 ;  /* 0x00023017ffffc9a7 */ /* 0x0005e2000830040d */
[----:B------:R-:W-:Y:S04]  /*6340*/  UIADD3 UR13, UPT, UPT, UR14, 0x1, URZ ;  /* 0x000000010e0d7890 */ /* 0x000fe8000fffe0ff */
[----:B------:R-:W-:Y:S04]  /*6350*/  UISETP.NE.AND UP1, UPT, UR13, 0x3, UPT ;  /* 0x000000030d00788c */ /* 0x000fe8000bf25270 */
[----:B------:R-:W-:Y:S02]  /*6360*/  USEL UR14, URZ, 0x1, UP1 ;  /* 0x00000001ff0e7887 */ /* 0x000fe40008800000 */
[----:B------:R-:W-:Y:S02]  /*6370*/  USEL UR13, UR13, URZ, UP1 ;  /* 0x000000ff0d0d7287 */ /* 0x000fe40008800000 */
[----:B------:R-:W-:Y:S02]  /*6380*/  UPLOP3.LUT UP1, UPT, UPT, UPT, UPT, 0x80, 0x8 ;  /* 0x000000000008789c */ /* 0x000fe40003f2f070 */
[----:B------:R-:W-:Y:S01]  /*6390*/  LOP3.LUT R34, R34, UR14, RZ, 0x3c, !PT ;  /* 0x0000000e22227c12 */ /* 0x000fe2000f8e3cff */
[----:B------:R-:W-:Y:S01]  /*63a0*/  SYNCS.ARRIVE.TRANS64.RED.A1T0 RZ, [UR15], RZ ;  /* 0x000000ffffff79a7 */ /* 0x000fe2000810040f */
[----:B------:R-:W-:Y:S07]  /*63b0*/  @P3 BRA `(.L_x_126) ;  /* 0xfffffff000e43947 */ /* 0x000fee000383ffff */
[----:B------:R-:W-:Y:S01]  /*63c0*/  UIADD3 UR7, UPT, UPT, UR7, 0x248, URZ ;  /* 0x0000024807077890 */ /* 0x000fe2000fffe0ff */
[----:B------:R-:W-:-:S03]  /*63d0*/  SHF.L.U32 R3, R34, 0x1f, RZ ;  /* 0x0000001f22037819 */ /* 0x000fc600000006ff */
[----:B------:R-:W-:-:S09]  /*63e0*/  ULEA UR4, UR13, UR7, 0x3 ;  /* 0x000000070d047291 */ /* 0x000fd2000f8e18ff */
[----:B------:R-:W1:Y:S02]  /*63f0*/  SYNCS.PHASECHK.TRANS64.TRYWAIT P0, [UR4], R3 ;  /* 0x00000003ff0075a7 */ /* 0x000e640008001104 */
[----:B-1----:R-:W-:Y:S05]  /*6400*/  @!P0 BRA `(.L_x_127) ;  /* 0x0000003800d88947 */ /* 0x002fea0003800000 */
.L_x_264:
        /* <DEDUP_REMOVED lines=9> */
.L_x_266:
[----:B------:R-:W-:-:S04]  /*64a0*/  UIADD3 UR5, UPT, UPT, UR5, 0x1, URZ ;  /* 0x0000000105057890 */ /* 0x000fc8000fffe0ff */
[----:B------:R-:W-:-:S04]  /*64b0*/  UISETP.NE.AND UP0, UPT, UR5, 0x3, UPT ;  /* 0x000000030500788c */ /* 0x000fc8000bf05270 */
[----:B------:R-:W-:Y:S02]  /*64c0*/  USEL UR4, URZ, 0x1, UP0 ;  /* 0x00000001ff047887 */ /* 0x000fe40008000000 */
[----:B------:R-:W-:-:S04]  /*64d0*/  USEL UR5, UR5, URZ, UP0 ;  /* 0x000000ff05057287 */ /* 0x000fc80008000000 */
[----:B------:R-:W-:Y:S01]  /*64e0*/  ULEA UR5, UR5, UR7, 0x3 ;  /* 0x0000000705057291 */ /* 0x000fe2000f8e18ff */
[----:B-1----:R-:W-:-:S04]  /*64f0*/  LOP3.LUT R3, R34, UR4, RZ, 0x3c, !PT ;  /* 0x0000000422037c12 */ /* 0x002fc8000f8e3cff */
[----:B------:R-:W-:Y:S01]  /*6500*/  SHF.L.U32 R3, R3, 0x1f, RZ ;  /* 0x0000001f03037819 */ /* 0x000fe200000006ff */
[----:B------:R-:W-:-:S07]  /*6510*/  IMAD.U32 R0, RZ, RZ, UR5 ;  /* 0x00000005ff007e24 */ /* 0x000fce000f8e00ff */
.L_x_129:
[----:B-1----:R1:W4:Y:S02]  /*6520*/  SYNCS.PHASECHK.TRANS64.TRYWAIT P0, [R0+URZ], R3 ;  /* 0x00000003000075a7 */ /* 0x00232400080011ff */
[----:B----4-:R-:W-:Y:S05]  /*6530*/  @!P0 NANOSLEEP.SYNCS 0x989680 ;  /* 0x009896800000895d */ /* 0x010fea0003900000 */
[----:B------:R-:W4:Y:S02]  /*6540*/  @!P0 SYNCS.PHASECHK.TRANS64 P0, [R0+URZ], R3 ;  /* 0x00000003000085a7 */ /* 0x000f2400080010ff */
[----:B--2-4-:R-:W-:Y:S05]  /*6550*/  @P0 EXIT ;  /* 0x000000000000094d */ /* 0x014fea0003800000 */
[----:B------:R-:W-:Y:S05]  /*6560*/  BRA `(.L_x_129) ;  /* 0xfffffffc00ec7947 */ /* 0x000fea000383ffff */
.L_x_117:
[----:B------:R-:W-:-:S06]  /*6570*/  UISETP.GE.AND UP1, UPT, UR10, 0x4, UPT ;  /* 0x000000040a00788c */ /* 0x000fcc000bf26270 */
[----:B------:R-:W-:-:S13]  /*6580*/  PLOP3.LUT P0, PT, PT, PT, UP1, 0x80, 0x8 ;  /* 0x000000000008781c */ /* 0x000fda0003f0f018 */
[----:B------:R-:W-:Y:S05]  /*6590*/  @!P0 EXIT ;  /* 0x000000000000894d */ /* 0x000fea0003800000 */
[----:B------:R-:W-:Y:S01]  /*65a0*/  BAR.SYNC.DEFER_BLOCKING 0x6, 0xa0 ;  /* 0x0182800000007b1d */ /* 0x000fe20000010000 */
[----:B------:R-:W-:Y:S01]  /*65b0*/  IMAD.SHL.U32 R4, R70, 0x200000, RZ ;  /* 0x0020000046047824 */ /* 0x000fe200078e00ff */
[----:B------:R-:W-:Y:S01]  /*65c0*/  CS2R R72, SRZ ;  /* 0x0000000000487805 */ /* 0x000fe2000001ff00 */
[C---:B------:R-:W-:Y:S02]  /*65d0*/  IMAD.SHL.U32 R69, R74.reuse, 0x10, RZ ;  /* 0x000000104a457824 */ /* 0x040fe400078e00ff */
[----:B------:R-:W-:Y:S01]  /*65e0*/  IMAD.U32 R33, R74, 0x10000, RZ ;  /* 0x000100004a217824 */ /* 0x000fe200078e00ff */
[----:B------:R-:W-:Y:S02]  /*65f0*/  UMOV UR48, 0x400 ;  /* 0x0000040000307882 */ /* 0x000fe40000000000 */
[----:B------:R-:W1:Y:S01]  /*6600*/  LDC R63, c[0x0][0x370] ;  /* 0x0000dc00ff3f7b82 */ /* 0x000e620000000800 */
[----:B------:R-:W-:Y:S01]  /*6610*/  ULEA UR48, UR37, UR48, 0x18 ;  /* 0x0000003025307291 */ /* 0x000fe2000f8ec0ff */
[----:B------:R-:W-:Y:S01]  /*6620*/  LOP3.LUT R4, R4, 0x200000, RZ, 0xc0, !PT ;  /* 0x0020000004047812 */ /* 0x000fe200078ec0ff */
[----:B------:R-:W-:Y:S01]  /*6630*/  IMAD.SHL.U32 R68, R74, 0x2, RZ ;  /* 0x000000024a447824 */ /* 0x000fe200078e00ff */
[C---:B------:R-:W-:Y:S01]  /*6640*/  LOP3.LUT R5, R69.reuse, 0x40, RZ, 0xc0, !PT ;  /* 0x0000004045057812 */ /* 0x040fe200078ec0ff */
[----:B------:R-:W-:Y:S01]  /*6650*/  IMAD.SHL.U32 R3, R70, 0x200, RZ ;  /* 0x0000020046037824 */ /* 0x000fe200078e00ff */
[----:B------:R-:W-:Y:S01]  /*6660*/  LOP3.LUT R2, R69, 0x5b0, RZ, 0xc0, !PT ;  /* 0x000005b045027812 */ /* 0x000fe200078ec0ff */
[----:B------:R-:W-:Y:S01]  /*6670*/  IMAD.MOV.U32 R30, RZ, RZ, RZ ;  /* 0x000000ffff1e7224 */ /* 0x000fe200078e00ff */
[----:B------:R-:W2:Y:S01]  /*6680*/  LDC R28, c[0x0][0xb0c] ;  /* 0x0002c300ff1c7b82 */ /* 0x000ea20000000800 */
[----:B------:R-:W-:Y:S01]  /*6690*/  LOP3.LUT R33, R4, 0x400000, R33, 0xf8, !PT ;  /* 0x0040000004217812 */ /* 0x000fe200078ef821 */
[----:B------:R-:W-:Y:S01]  /*66a0*/  IMAD.MOV.U32 R78, RZ, RZ, RZ ;  /* 0x000000ffff4e7224 */ /* 0x000fe200078e00ff */
[----:B------:R-:W-:Y:S01]  /*66b0*/  LOP3.LUT R68, R5, 0x8, R68, 0xf8, !PT ;  /* 0x0000000805447812 */ /* 0x000fe200078ef844 */
[----:B------:R-:W3:Y:S01]  /*66c0*/  LDCU.64 UR54, c[0x0][0x348] ;  /* 0x00006900ff3677ac */ /* 0x000ee20008000a00 */
[----:B------:R-:W-:-:S02]  /*66d0*/  LOP3.LUT R3, R2, 0x200, R3, 0xf8, !PT ;  /* 0x0000020002037812 */ /* 0x000fc400078ef803 */
[----:B------:R-:W-:Y:S01]  /*66e0*/  LOP3.LUT P0, RZ, R69, 0x40, RZ, 0xc0, !PT ;  /* 0x0000004045ff7812 */ /* 0x000fe2000780c0ff */
[----:B------:R-:W4:Y:S01]  /*66f0*/  LDC R61, c[0x0][0xb20] ;  /* 0x0002c800ff3d7b82 */ /* 0x000f220000000800 */
[----:B------:R-:W3:Y:S01]  /*6700*/  LDS R0, [UR48+0x320] ;  /* 0x00032030ff007984 */ /* 0x000ee20008000800 */
[----:B------:R-:W-:Y:S01]  /*6710*/  LOP3.LUT R68, R3, R68, RZ, 0xfc, !PT ;  /* 0x0000004403447212 */ /* 0x000fe200078efcff */
[----:B------:R-:W1:Y:S01]  /*6720*/  LDCU.64 UR38, c[0x0][0x888] ;  /* 0x00011100ff2677ac */ /* 0x000e620008000a00 */
[----:B------:R-:W-:Y:S01]  /*6730*/  LOP3.LUT R74, R74, 0x60, RZ, 0xc0, !PT ;  /* 0x000000604a4a7812 */ /* 0x000fe200078ec0ff */
[----:B------:R-:W1:Y:S03]  /*6740*/  LDCU.64 UR44, c[0x0][0x890] ;  /* 0x00011200ff2c77ac */ /* 0x000e660008000a00 */
[----:B------:R-:W1:Y:S01]  /*6750*/  LDC R27, c[0x0][0xb30] ;  /* 0x0002cc00ff1b7b82 */ /* 0x000e620000000800 */
[----:B------:R-:W-:Y:S01]  /*6760*/  UMOV UR51, 0x1 ;  /* 0x0000000100337882 */ /* 0x000fe20000000000 */
[----:B------:R-:W-:Y:S01]  /*6770*/  UIADD3 UR52, UPT, UPT, UR48, 0x400, URZ ;  /* 0x0000040030347890 */ /* 0x000fe2000fffe0ff */
[----:B------:R-:W-:Y:S01]  /*6780*/  UMOV UR56, URZ ;  /* 0x000000ff00387c82 */ /* 0x000fe20008000000 */
[----:B------:R-:W-:-:S04]  /*6790*/  UMOV UR50, URZ ;  /* 0x000000ff00327c82 */ /* 0x000fc80008000000 */
[----:B------:R-:W1:Y:S01]  /*67a0*/  LDC.64 R56, c[0x0][0xb10] ;  /* 0x0002c400ff387b82 */ /* 0x000e620000000a00 */
[----:B------:R-:W-:-:S07]  /*67b0*/  UMOV UR49, URZ ;  /* 0x000000ff00317c82 */ /* 0x000fce0008000000 */
[----:B------:R-:W1:Y:S08]  /*67c0*/  LDC.64 R24, c[0x0][0xb18] ;  /* 0x0002c600ff187b82 */ /* 0x000e700000000a00 */
[----:B------:R-:W1:Y:S08]  /*67d0*/  LDC.64 R22, c[0x0][0xb28] ;  /* 0x0002ca00ff167b82 */ /* 0x000e700000000a00 */
[----:B------:R-:W1:Y:S01]  /*67e0*/  LDC.64 R54, c[0x0][0x8b0] ;  /* 0x00022c00ff367b82 */ /* 0x000e620000000a00 */
[----:B---3--:R-:W-:Y:S01]  /*67f0*/  IMAD.IADD R33, R0, 0x1, R33 ;  /* 0x0000000100217824 */ /* 0x008fe200078e0221 */
[----:B------:R-:W-:-:S06]  /*6800*/  P2R R0, PR, RZ, 0x1 ;  /* 0x00000001ff007803 */ /* 0x000fcc0000000000 */
[----:B------:R-:W3:Y:S08]  /*6810*/  LDC.64 R52, c[0x0][0x8a8] ;  /* 0x00022a00ff347b82 */ /* 0x000ef00000000a00 */
[----:B--2-4-:R-:W1:Y:S02]  /*6820*/  LDC R62, c[0x0][0x374] ;  /* 0x0000dd00ff3e7b82 */ /* 0x014e640000000800 */
.L_x_160:
[----:B------:R-:W-:Y:S02]  /*6830*/  LEA R0, R78, UR48, 0x3 ;  /* 0x000000304e007c11 */ /* 0x000fe4000f8e18ff */
[----:B------:R-:W-:Y:S02]  /*6840*/  SHF.L.U32 R3, R72, 0x1f, RZ ;  /* 0x0000001f48037819 */ /* 0x000fe400000006ff */
[----:B------:R-:W-:Y:S02]  /*6850*/  LEA R16, R78, UR48, 0x4 ;  /* 0x000000304e107c11 */ /* 0x000fe4000f8e20ff */
[----:B------:R-:W2:Y:S02]  /*6860*/  SYNCS.PHASECHK.TRANS64.TRYWAIT P0, [R0+URZ+0x270], R3 ;  /* 0x00027003000075a7 */ /* 0x000ea400080011ff */
[----:B-12---:R-:W-:Y:S05]  /*6870*/  @!P0 BRA `(.L_x_130) ;  /* 0x0000003400ec8947 */ /* 0x006fea0003800000 */
.L_x_267:
[----:B------:R-:W4:Y:S01]  /*6880*/  LDC.64 R12, c[0x0][0xb10] ;  /* 0x0002c400ff0c7b82 */ /* 0x000f220000000a00 */
[----:B------:R-:W3:Y:S01]  /*6890*/  LDS.128 R16, [R16+0x300] ;  /* 0x0003000010107984 */ /* 0x000ee20000000c00 */
[----:B-1----:R-:W-:Y:S01]  /*68a0*/  ISETP.NE.AND P1, PT, R27, 0x1, PT ;  /* 0x000000011b00780c */ /* 0x002fe20003f25270 */
[----:B--2---:R-:W-:Y:S01]  /*68b0*/  VIADD R0, R0, 0x280 ;  /* 0x0000028000007836 */ /* 0x004fe20000000000 */
[----:B------:R-:W-:Y:S04]  /*68c0*/  ISETP.GE.AND P0, PT, R26, 0x1, PT ;  /* 0x000000011a00780c */ /* 0x000fe80003f06270 */
[----:B------:R-:W1:Y:S01]  /*68d0*/  LDC.64 R10, c[0x0][0xb18] ;  /* 0x0002c600ff0a7b82 */ /* 0x000e620000000a00 */
[----:B------:R-:W-:Y:S01]  /*68e0*/  PRMT R0, RZ, 0x654, R0 ;  /* 0x00000654ff007816 */ /* 0x000fe20000000000 */
[----:B------:R-:W-:Y:S01]  /*68f0*/  @!PT LDS RZ, [RZ] ;  /* 0x00000000fffff984 */ /* 0x000fe20000000800 */
[----:B------:R-:W-:Y:S01]  /*6900*/  @!PT LDS RZ, [RZ] ;  /* 0x00000000fffff984 */ /* 0x000fe20000000800 */
[----:B------:R-:W-:Y:S01]  /*6910*/  @!PT LDS RZ, [RZ] ;  /* 0x00000000fffff984 */ /* 0x000fe20000000800 */
[----:B------:R-:W-:Y:S01]  /*6920*/  @!PT LDS RZ, [RZ] ;  /* 0x00000000fffff984 */ /* 0x000fe20000000800 */
[----:B------:R2:W-:Y:S06]  /*6930*/  MEMBAR.ALL.CTA ;  /* 0x0000000000007992 */ /* 0x0005ec0000008000 */
[----:B--2---:R-:W2:Y:S01]  /*6940*/  FENCE.VIEW.ASYNC.S ;  /* 0x00000000000073c6 */ /* 0x004ea20000000000 */
[----:B------:R-:W1:Y:S08]  /*6950*/  @!P1 LDC R14, c[0x0][0xb20] ;  /* 0x0002c800ff0e9b82 */ /* 0x000e700000000800 */
[----:B------:R-:W1:Y:S01]  /*6960*/  @!P1 LDC R9, c[0x0][0xb0c] ;  /* 0x0002c300ff099b82 */ /* 0x000e620000000800 */
[----:B--2---:R2:W-:Y:S01]  /*6970*/  SYNCS.ARRIVE.TRANS64.RED.A1T0 RZ, [R0+URZ], RZ ;  /* 0x000000ff00ff79a7 */ /* 0x0045e200081004ff */
[----:B---3--:R-:W-:Y:S04]  /*6980*/  LOP3.LUT P4, RZ, R18, 0x1, RZ, 0xc0, !PT ;  /* 0x0000000112ff7812 */ /* 0x008fe8000788c0ff */
[----:B------:R-:W-:Y:S09]  /*6990*/  P2R R75, PR, RZ, 0x10 ;  /* 0x00000010ff4b7803 */ /* 0x000ff20000000000 */
[----:B------:R-:W-:Y:S02]  /*69a0*/  @P4 MOV R31, R16 ;  /* 0x00000010001f4202 */ /* 0x000fe40000000f00 */
[----:B------:R-:W-:Y:S01]  /*69b0*/  @P4 LOP3.LUT R29, R17, 0xffff, RZ, 0xc0, !PT ;  /* 0x0000ffff111d4812 */ /* 0x000fe200078ec0ff */
[----:B--2-4-:R-:W-:Y:S06]  /*69c0*/  @!P0 BRA `(.L_x_131) ;  /* 0x0000000000a48947 */ /* 0x014fec0003800000 */
[----:B------:R-:W-:Y:S01]  /*69d0*/  IMAD.HI.U32 R36, R62, R25, RZ ;  /* 0x000000193e247227 */ /* 0x000fe200078e00ff */
[----:B------:R-:W-:Y:S02]  /*69e0*/  ISETP.NE.AND P0, PT, R24, 0x1, PT ;  /* 0x000000011800780c */ /* 0x000fe40003f05270 */
[----:B------:R-:W-:Y:S01]  /*69f0*/  ISETP.NE.AND P2, PT, R26, 0x1, PT ;  /* 0x000000011a00780c */ /* 0x000fe20003f45270 */
[-C--:B------:R-:W-:Y:S01]  /*6a00*/  IMAD.HI.U32 R34, R63, R56.reuse, RZ ;  /* 0x000000383f227227 */ /* 0x080fe200078e00ff */
[----:B------:R-:W-:Y:S02]  /*6a10*/  SHF.R.U32.HI R37, RZ, R61, R36 ;  /* 0x0000003dff257219 */ /* 0x000fe40000011624 */
[----:B------:R-:W-:Y:S01]  /*6a20*/  ISETP.NE.AND P3, PT, R28, 0x1, PT ;  /* 0x000000011c00780c */ /* 0x000fe20003f65270 */
[----:B------:R-:W-:Y:S01]  /*6a30*/  IMAD.HI.U32 R40, R29, R25, RZ ;  /* 0x000000191d287227 */ /* 0x000fe200078e00ff */
[----:B------:R-:W-:Y:S02]  /*6a40*/  SHF.R.U32.HI R34, RZ, R57, R34 ;  /* 0x00000039ff227219 */ /* 0x000fe40000011622 */
[----:B------:R-:W-:Y:S01]  /*6a50*/  SEL R3, R62, R37, !P0 ;  /* 0x000000253e037207 */ /* 0x000fe20004000000 */
[----:B------:R-:W-:Y:S01]  /*6a60*/  IMAD.HI.U32 R38, R31, R56, RZ ;  /* 0x000000381f267227 */ /* 0x000fe200078e00ff */
[----:B------:R-:W-:Y:S03]  /*6a70*/  SEL R7, R63, R34, !P3 ;  /* 0x000000223f077207 */ /* 0x000fe60005800000 */
[-C--:B------:R-:W-:Y:S01]  /*6a80*/  IMAD.HI.U32 R34, R3, R22.reuse, RZ ;  /* 0x0000001603227227 */ /* 0x080fe200078e00ff */
[----:B------:R-:W-:Y:S03]  /*6a90*/  SHF.R.U32.HI R38, RZ, R57, R38 ;  /* 0x00000039ff267219 */ /* 0x000fe60000011626 */
[----:B------:R-:W-:Y:S01]  /*6aa0*/  IMAD.HI.U32 R36, R7, R22, RZ ;  /* 0x0000001607247227 */ /* 0x000fe200078e00ff */
[----:B------:R-:W-:Y:S02]  /*6ab0*/  @P2 SHF.R.U32.HI R3, RZ, R23, R34 ;  /* 0x00000017ff032219 */ /* 0x000fe40000011622 */
[----:B------:R-:W-:Y:S02]  /*6ac0*/  SHF.R.U32.HI R34, RZ, R61, R40 ;  /* 0x0000003dff227219 */ /* 0x000fe40000011628 */
[----:B------:R-:W-:Y:S01]  /*6ad0*/  @P2 SHF.R.U32.HI R7, RZ, R23, R36 ;  /* 0x00000017ff072219 */ /* 0x000fe20000011624 */
[C---:B------:R-:W-:Y:S01]  /*6ae0*/  IMAD R2, R26.reuse, R3, RZ ;  /* 0x000000031a027224 */ /* 0x040fe200078e02ff */
[----:B------:R-:W-:Y:S02]  /*6af0*/  SEL R5, R29, R34, !P0 ;  /* 0x000000221d057207 */ /* 0x000fe40004000000 */
[----:B------:R-:W-:Y:S01]  /*6b00*/  SEL R3, R31, R38, !P3 ;  /* 0x000000261f037207 */ /* 0x000fe20005800000 */
[----:B------:R-:W-:Y:S01]  /*6b10*/  IMAD R4, R26, R7, RZ ;  /* 0x000000071a047224 */ /* 0x000fe200078e02ff */
[C---:B------:R-:W-:Y:S01]  /*6b20*/  ISETP.GE.AND P0, PT, R5.reuse, R2, PT ;  /* 0x000000020500720c */ /* 0x040fe20003f06270 */
[----:B------:R-:W-:Y:S03]  /*6b30*/  IMAD.HI.U32 R6, R5, R22, RZ ;  /* 0x0000001605067227 */ /* 0x000fe600078e00ff */
[----:B------:R-:W-:Y:S01]  /*6b40*/  ISETP.GE.OR P0, PT, R3, R4, P0 ;  /* 0x000000040300720c */ /* 0x000fe20000706670 */
[----:B------:R-:W-:Y:S01]  /*6b50*/  IMAD.MOV R4, RZ, RZ, -R3 ;  /* 0x000000ffff047224 */ /* 0x000fe200078e0a03 */
[-C--:B------:R-:W-:Y:S03]  /*6b60*/  SHF.R.U32.HI R6, RZ, R23.reuse, R6 ;  /* 0x00000017ff067219 */ /* 0x080fe60000011606 */
[----:B------:R-:W-:Y:S01]  /*6b70*/  IMAD R31, R28, R4, R31 ;  /* 0x000000041c1f7224 */ /* 0x000fe200078e021f */
[----:B------:R-:W-:Y:S05]  /*6b80*/  SEL R15, R5, R6, !P2 ;  /* 0x00000006050f7207 */ /* 0x000fea0005000000 */
[----:B------:R-:W-:Y:S02]  /*6b90*/  IMAD.MOV R6, RZ, RZ, -R15 ;  /* 0x000000ffff067224 */ /* 0x000fe400078e0a0f */
[C---:B------:R-:W-:Y:S04]  /*6ba0*/  @!P0 IMAD.HI.U32 R2, R3.reuse, R22, RZ ;  /* 0x0000001603028227 */ /* 0x040fe800078e00ff */
[----:B------:R-:W-:Y:S01]  /*6bb0*/  IMAD R6, R26, R6, R5 ;  /* 0x000000061a067224 */ /* 0x000fe200078e0205 */
[----:B------:R-:W-:Y:S04]  /*6bc0*/  @!P0 SHF.R.U32.HI R2, RZ, R23, R2 ;  /* 0x00000017ff028219 */ /* 0x000fe80000011602 */
[----:B------:R-:W-:Y:S02]  /*6bd0*/  @!P0 SEL R0, R3, R2, !P2 ;  /* 0x0000000203008207 */ /* 0x000fe40005000000 */
[----:B------:R-:W-:Y:S02]  /*6be0*/  IADD3 R2, PT, PT, -R5, RZ, RZ ;  /* 0x000000ff05027210 */ /* 0x000fe40007ffe1ff */
[----:B------:R-:W-:Y:S01]  /*6bf0*/  @!P0 IADD3 R8, PT, PT, R15, -R0, RZ ;  /* 0x800000000f088210 */ /* 0x000fe20007ffe0ff */
[----:B------:R-:W-:Y:S02]  /*6c00*/  @!P0 IMAD R0, R7, R6, R0 ;  /* 0x0000000607008224 */ /* 0x000fe400078e0200 */
[----:B------:R-:W-:Y:S02]  /*6c10*/  IMAD R29, R24, R2, R29 ;  /* 0x00000002181d7224 */ /* 0x000fe400078e021d */
[----:B------:R-:W-:Y:S02]  /*6c20*/  @!P0 IMAD R5, R8, R26, R3 ;  /* 0x0000001a08058224 */ /* 0x000fe400078e0203 */
[----:B------:R-:W-:Y:S04]  /*6c30*/  @!P0 IMAD.MOV.U32 R3, RZ, RZ, R0 ;  /* 0x000000ffff038224 */ /* 0x000fe800078e0000 */
[----:B------:R-:W-:Y:S02]  /*6c40*/  IMAD R31, R3, R28, R31 ;  /* 0x0000001c031f7224 */ /* 0x000fe400078e021f */
[----:B------:R-:W-:Y:S07]  /*6c50*/  IMAD R29, R5, R24, R29 ;  /* 0x00000018051d7224 */ /* 0x000fee00078e021d */
.L_x_131:
[----:B-1----:R-:W-:Y:S01]  /*6c60*/  @!P1 ISETP.NE.AND P0, PT, R10, 0x1, PT ;  /* 0x000000010a00980c */ /* 0x002fe20003f05270 */
[----:B------:R-:W-:Y:S01]  /*6c70*/  @!P1 IMAD.HI.U32 R0, R31, R12, RZ ;  /* 0x0000000c1f009227 */ /* 0x000fe200078e00ff */
[----:B------:R-:W-:Y:S01]  /*6c80*/  @!P1 ISETP.NE.AND P2, PT, R9, 0x1, PT ;  /* 0x000000010900980c */ /* 0x000fe20003f45270 */
[----:B------:R-:W-:Y:S01]  /*6c90*/  ULOP3.LUT UP0, URZ, UR52, 0x90, URZ, 0xc0, !UPT ;  /* 0x0000009034ff7892 */ /* 0x000fe2000f80c0ff */
[----:B------:R-:W-:Y:S01]  /*6ca0*/  R2UR UR42, R21 ;  /* 0x00000000152a72ca */ /* 0x000fe200000e0000 */
[----:B------:R-:W-:Y:S01]  /*6cb0*/  @!P1 IMAD.HI.U32 R3, R29, R11, RZ ;  /* 0x0000000b1d039227 */ /* 0x000fe200078e00ff */
[----:B------:R-:W-:Y:S02]  /*6cc0*/  @!P1 SHF.R.U32.HI R0, RZ, R13, R0 ;  /* 0x0000000dff009219 */ /* 0x000fe40000011600 */
[----:B------:R-:W-:Y:S01]  /*6cd0*/  R2UR UR41, R20 ;  /* 0x00000000142972ca */ /* 0x000fe200000e0000 */
[----:B------:R-:W-:Y:S01]  /*6ce0*/  VIADD R78, R78, 0x1 ;  /* 0x000000014e4e7836 */ /* 0x000fe20000000000 */
[----:B------:R-:W-:Y:S02]  /*6cf0*/  @!P1 SHF.R.U32.HI R2, RZ, R14, R3 ;  /* 0x0000000eff029219 */ /* 0x000fe40000011603 */
[----:B------:R-:W-:Y:S02]  /*6d00*/  @!P1 SEL R3, R31, R0, !P2 ;  /* 0x000000001f039207 */ /* 0x000fe40005000000 */
[----:B------:R-:W-:Y:S02]  /*6d10*/  @!P1 SEL R2, R29, R2, !P0 ;  /* 0x000000021d029207 */ /* 0x000fe40004000000 */
[----:B------:R-:W-:Y:S01]  /*6d20*/  @P4 SHF.R.U32.HI R71, RZ, 0x10, R17 ;  /* 0x00000010ff474819 */ /* 0x000fe20000011611 */
[----:B------:R-:W-:Y:S02]  /*6d30*/  USHF.L.U32 UR42, UR42, 0x6, URZ ;  /* 0x000000062a2a7899 */ /* 0x000fe400080006ff */
[----:B------:R-:W-:Y:S02]  /*6d40*/  @!P1 IMAD.IADD R0, R2, 0x1, -R3 ;  /* 0x0000000102009824 */ /* 0x000fe400078e0a03 */
[----:B------:R-:W-:Y:S01]  /*6d50*/  @!P1 IMAD.IADD R2, R3, 0x1, -R2 ;  /* 0x0000000103029824 */ /* 0x000fe200078e0a02 */
[----:B------:R-:W-:Y:S01]  /*6d60*/  USHF.L.U32 UR41, UR41, 0x6, URZ ;  /* 0x0000000629297899 */ /* 0x000fe200080006ff */
[----:B------:R-:W-:Y:S02]  /*6d70*/  @!P1 IMAD R31, R0, R9, R31 ;  /* 0x00000009001f9224 */ /* 0x000fe400078e021f */
[----:B------:R-:W-:Y:S01]  /*6d80*/  @!P1 IMAD R29, R2, R10, R29 ;  /* 0x0000000a021d9224 */ /* 0x000fe200078e021d */
[----:B------:R-:W-:Y:S08]  /*6d90*/  BRA.U !UP0, `(.L_x_132) ;  /* 0x00000001087c7547 */ /* 0x000ff0000b800000 */
[----:B------:R-:W1:Y:S01]  /*6da0*/  LDCU.64 UR8, c[0x4][0x80] ;  /* 0x01001000ff0877ac */ /* 0x000e620008000a00 */
[----:B------:R-:W-:Y:S01]  /*6db0*/  MOV R2, 0x0 ;  /* 0x0000000000027802 */ /* 0x000fe20000000f00 */
[----:B------:R-:W-:Y:S02]  /*6dc0*/  HFMA2 R12, -RZ, RZ, 0, 5.9604644775390625e-08 ;  /* 0x00000001ff0c7431 */ /* 0x000fe400000001ff */
[----:B------:R-:W-:Y:S01]  /*6dd0*/  IMAD.MOV.U32 R8, RZ, RZ, 0x70 ;  /* 0x00000070ff087424 */ /* 0x000fe200078e00ff */
[----:B------:R2:W3:Y:S01]  /*6de0*/  LDC.64 R14, c[0x4][R2] ;  /* 0x01000000020e7b82 */ /* 0x0004e20000000a00 */
[----:B------:R-:W4:Y:S01]  /*6df0*/  LDCU.64 UR6, c[0x4][0x88] ;  /* 0x01001100ff0677ac */ /* 0x000f220008000a00 */
[----:B------:R-:W-:Y:S01]  /*6e00*/  IMAD.MOV.U32 R13, RZ, RZ, RZ ;  /* 0x000000ffff0d7224 */ /* 0x000fe200078e00ff */
[----:B------:R-:W2:Y:S01]  /*6e10*/  LDCU.64 UR4, c[0x4][0x8] ;  /* 0x01000100ff0477ac */ /* 0x000ea20008000a00 */
[----:B-1----:R-:W-:Y:S01]  /*6e20*/  MOV R5, UR9 ;  /* 0x0000000900057c02 */ /* 0x002fe20008000f00 */
[----:B------:R-:W-:Y:S01]  /*6e30*/  IMAD.U32 R4, RZ, RZ, UR8 ;  /* 0x00000008ff047e24 */ /* 0x000fe2000f8e00ff */
[----:B----4-:R-:W-:Y:S01]  /*6e40*/  MOV R7, UR7 ;  /* 0x0000000700077c02 */ /* 0x010fe20008000f00 */
[----:B------:R-:W-:Y:S01]  /*6e50*/  IMAD.U32 R6, RZ, RZ, UR6 ;  /* 0x00000006ff067e24 */ /* 0x000fe2000f8e00ff */
[----:B--2---:R-:W-:Y:S01]  /*6e60*/  MOV R11, UR5 ;  /* 0x00000005000b7c02 */ /* 0x004fe20008000f00 */
[----:B------:R-:W-:Y:S02]  /*6e70*/  IMAD.U32 R10, RZ, RZ, UR4 ;  /* 0x00000004ff0a7e24 */ /* 0x000fe4000f8e00ff */
[----:B------:R-:W-:Y:S07]  /*6e80*/  LEPC R20, `(.L_x_133) ;  /* 0x000000001014794e */ /* 0x000fee0000000000 */
[----:B---3-5:R-:W-:Y:S05]  /*6e90*/  CALL.ABS.NOINC R14 ;  /* 0x000000000e007343 */ /* 0x028fea0003c00000 */
.L_x_133:
[----:B------:R-:W1:Y:S01]  /*6ea0*/  LDCU.64 UR8, c[0x4][0x80] ;  /* 0x01001000ff0877ac */ /* 0x000e620008000a00 */
[----:B------:R-:W2:Y:S01]  /*6eb0*/  LDC.64 R2, c[0x4][R2] ;  /* 0x0100000002027b82 */ /* 0x000ea20000000a00 */
[----:B------:R-:W-:Y:S02]  /*6ec0*/  HFMA2 R12, -RZ, RZ, 0, 5.9604644775390625e-08 ;  /* 0x00000001ff0c7431 */ /* 0x000fe400000001ff */
[----:B------:R-:W-:Y:S02]  /*6ed0*/  IMAD.MOV.U32 R8, RZ, RZ, 0x70 ;  /* 0x00000070ff087424 */ /* 0x000fe400078e00ff */
[----:B------:R-:W-:Y:S01]  /*6ee0*/  IMAD.MOV.U32 R13, RZ, RZ, RZ ;  /* 0x000000ffff0d7224 */ /* 0x000fe200078e00ff */
[----:B------:R-:W3:Y:S01]  /*6ef0*/  LDCU.64 UR6, c[0x4][0x88] ;  /* 0x01001100ff0677ac */ /* 0x000ee20008000a00 */
[----:B------:R-:W4:Y:S01]  /*6f00*/  LDCU.64 UR4, c[0x4][0x8] ;  /* 0x01000100ff0477ac */ /* 0x000f220008000a00 */
[----:B-1----:R-:W-:Y:S02]  /*6f10*/  MOV R4, UR8 ;  /* 0x0000000800047c02 */ /* 0x002fe40008000f00 */
[----:B------:R-:W-:Y:S02]  /*6f20*/  MOV R5, UR9 ;  /* 0x0000000900057c02 */ /* 0x000fe40008000f00 */
[----:B---3--:R-:W-:Y:S01]  /*6f30*/  MOV R7, UR7 ;  /* 0x0000000700077c02 */ /* 0x008fe20008000f00 */
[----:B------:R-:W-:Y:S01]  /*6f40*/  IMAD.U32 R6, RZ, RZ, UR6 ;  /* 0x00000006ff067e24 */ /* 0x000fe2000f8e00ff */
[----:B----4-:R-:W-:Y:S01]  /*6f50*/  MOV R11, UR5 ;  /* 0x00000005000b7c02 */ /* 0x010fe20008000f00 */
[----:B------:R-:W-:Y:S02]  /*6f60*/  IMAD.U32 R10, RZ, RZ, UR4 ;  /* 0x00000004ff0a7e24 */ /* 0x000fe4000f8e00ff */
[----:B------:R-:W-:Y:S07]  /*6f70*/  LEPC R20, `(.L_x_132) ;  /* 0x000000001014794e */ /* 0x000fee0000000000 */
[----:B--2---:R-:W-:Y:S05]  /*6f80*/  CALL.ABS.NOINC R2 ;  /* 0x0000000002007343 */ /* 0x004fea0003c00000 */
.L_x_132:
[----:B------:R-:W-:Y:S01]  /*6f90*/  ISETP.NE.U32.AND P4, PT, R54, RZ, PT ;  /* 0x000000ff3600720c */ /* 0x000fe20003f85070 */
[----:B------:R-:W-:Y:S01]  /*6fa0*/  UISETP.NE.AND UP2, UPT, UR53, URZ, UPT ;  /* 0x000000ff3500728c */ /* 0x000fe2000bf45270 */
[----:B------:R-:W-:Y:S01]  /*6fb0*/  ISETP.NE.U32.AND P2, PT, RZ, UR38, PT ;  /* 0x00000026ff007c0c */ /* 0x000fe2000bf45070 */
[----:B------:R-:W-:Y:S01]  /*6fc0*/  UISETP.NE.U32.AND UP1, UPT, UR44, URZ, UPT ;  /* 0x000000ff2c00728c */ /* 0x000fe2000bf25070 */
[----:B------:R-:W-:Y:S01]  /*6fd0*/  ISETP.NE.AND.EX P4, PT, R55, RZ, PT, P4 ;  /* 0x000000ff3700720c */ /* 0x000fe20003f85340 */
[----:B------:R-:W-:Y:S01]  /*6fe0*/  UPLOP3.LUT UP0, UPT, UPT, UPT, UPT, 0x40, 0x4 ;  /* 0x000000000004789c */ /* 0x000fe20003f0e870 */
[----:B------:R-:W-:Y:S01]  /*6ff0*/  ISETP.NE.AND.EX P2, PT, RZ, UR39, PT, P2 ;  /* 0x00000027ff007c0c */ /* 0x000fe2000bf45320 */
[----:B------:R-:W-:Y:S01]  /*7000*/  UISETP.NE.AND.EX UP1, UPT, UR45, URZ, UPT, UP1 ;  /* 0x000000ff2d00728c */ /* 0x000fe2000bf25310 */
[----:B------:R-:W-:Y:S04]  /*7010*/  PLOP3.LUT P1, PT, PT, PT, UP2, 0x80, 0x8 ;  /* 0x000000000008781c */ /* 0x000fe80003f2f028 */
[----:B------:R-:W-:Y:S06]  /*7020*/  @UP2 UPLOP3.LUT UP0, UPT, UPT, UPT, UP1, 0x80, 0x8 ;  /* 0x000000000008289c */ /* 0x000fec0003f0f010 */
[----:B------:R-:W-:Y:S01]  /*7030*/  PLOP3.LUT P0, PT, PT, PT, UP0, 0x80, 0x8 ;  /* 0x000000000008781c */ /* 0x000fe20003f0f008 */
[----:B------:R-:W-:Y:S01]  /*7040*/  @!UPT UIADD3 URZ, UPT, UPT, URZ, URZ, URZ ;  /* 0x000000fffffff290 */ /* 0x000fe2000fffe0ff */
[----:B------:R-:W-:Y:S11]  /*7050*/  BRA.U !UP1, `(.L_x_134) ;  /* 0x0000000109387547 */ /* 0x000ff6000b800000 */
[----:B------:R-:W-:Y:S01]  /*7060*/  UISETP.NE.U32.AND UP0, UPT, UR38, URZ, UPT ;  /* 0x000000ff2600728c */ /* 0x000fe2000bf05070 */
[----:B------:R-:W-:Y:S02]  /*7070*/  HFMA2 R0, -RZ, RZ, 0, 5.9604644775390625e-08 ;  /* 0x00000001ff007431 */ /* 0x000fe400000001ff */
[----:B------:R-:W-:Y:S01]  /*7080*/  IMAD.MOV.U32 R59, RZ, RZ, 0x1 ;  /* 0x00000001ff3b7424 */ /* 0x000fe200078e00ff */
[----:B------:R-:W-:Y:S06]  /*7090*/  UISETP.NE.AND.EX UP0, UPT, UR39, URZ, UPT, UP0 ;  /* 0x000000ff2700728c */ /* 0x000fec000bf05300 */
[----:B------:R-:W-:Y:S05]  /*70a0*/  PLOP3.LUT P3, PT, PT, PT, UP0, 0x80, 0x8 ;  /* 0x000000000008781c */ /* 0x000fea0003f6f008 */
[----:B------:R-:W1:Y:S01]  /*70b0*/  @UP0 LDCU.64 UR6, c[0x0][0x888] ;  /* 0x00011100ff0607ac */ /* 0x000e620008000a00 */
[----:B------:R-:W-:Y:S07]  /*70c0*/  @UP0 UIMAD UR4, UR36, UR44, URZ ;  /* 0x0000002c240402a4 */ /* 0x000fee000f8e02ff */
[----:B------:R-:W-:Y:S01]  /*70d0*/  @!P3 PRMT R59, R0, 0x7610, R59 ;  /* 0x00007610003bb816 */ /* 0x000fe2000000003b */
[----:B-1----:R-:W-:Y:S03]  /*70e0*/  @UP0 UIMAD.WIDE UR6, UR4, 0x4, UR6 ;  /* 0x00000004040608a5 */ /* 0x002fe6000f8e0206 */
[----:B------:R-:W1:Y:S03]  /*70f0*/  @!UP0 LDCU UR4, c[0x0][0x880] ;  /* 0x00011000ff0487ac */ /* 0x000e660008000800 */
[----:B------:R-:W-:Y:S01]  /*7100*/  IMAD.U32 R2, RZ, RZ, UR6 ;  /* 0x00000006ff027e24 */ /* 0x000fe2000f8e00ff */
[----:B------:R-:W-:Y:S05]  /*7110*/  MOV R3, UR7 ;  /* 0x0000000700037c02 */ /* 0x000fea0008000f00 */
[----:B-----5:R2:W5:Y:S02]  /*7120*/  @P3 LDG.E R35, desc[UR46][R2.64] ;  /* 0x0000002e02233981 */ /* 0x020564000c1e1900 */
[----:B-12---:R-:W-:Y:S02]  /*7130*/  @!P3 IMAD.U32 R35, RZ, RZ, UR4 ;  /* 0x00000004ff23be24 */ /* 0x006fe4000f8e00ff */
.L_x_134:
[----:B------:R-:W-:Y:S05]  /*7140*/  @!P4 BRA `(.L_x_135) ;  /* 0x000000000020c947 */ /* 0x000fea0003800000 */
[----:B------:R-:W-:Y:S04]  /*7150*/  ISETP.NE.U32.AND P3, PT, R52, RZ, PT ;  /* 0x000000ff3400720c */ /* 0x000fe80003f65070 */
[----:B------:R-:W-:Y:S11]  /*7160*/  ISETP.NE.AND.EX P3, PT, R53, RZ, PT, P3 ;  /* 0x000000ff3500720c */ /* 0x000ff60003f65330 */
[----:B------:R-:W-:Y:S02]  /*7170*/  @!UPT UIADD3 URZ, UPT, UPT, URZ, URZ, URZ ;  /* 0x000000fffffff290 */ /* 0x000fe4000fffe0ff */
[----:B------:R-:W1:Y:S01]  /*7180*/  @P3 LDC.64 R2, c[0x0][0x8a8] ;  /* 0x00022a00ff023b82 */ /* 0x000e620000000a00 */
[----:B------:R-:W-:Y:S04]  /*7190*/  @P3 IMAD R0, R54, UR36, RZ ;  /* 0x0000002436003c24 */ /* 0x000fe8000f8e02ff */
[----:B-1----:R-:W-:Y:S05]  /*71a0*/  @P3 IMAD.WIDE R2, R0, 0x4, R2 ;  /* 0x0000000400023825 */ /* 0x002fea00078e0202 */
[----:B-----5:R1:W5:Y:S02]  /*71b0*/  @P3 LDG.E R32, desc[UR46][R2.64] ;  /* 0x0000002e02203981 */ /* 0x020364000c1e1900 */
[----:B-1----:R-:W2:Y:S02]  /*71c0*/  @!P3 LDC R32, c[0x0][0x8a0] ;  /* 0x00022800ff20bb82 */ /* 0x002ea40000000800 */
.L_x_135:
[----:B-----5:R-:W-:Y:S01]  /*71d0*/  FSETP.NEU.AND P3, PT, R35, RZ, PT ;  /* 0x000000ff2300720b */ /* 0x020fe20003f6d000 */
[----:B------:R-:W-:Y:S01]  /*71e0*/  ULOP3.LUT UR4, UR51, 0x1, URZ, 0x3c, !UPT ;  /* 0x0000000133047892 */ /* 0x000fe2000f8e3cff */
[----:B------:R-:W-:Y:S01]  /*71f0*/  SEL R5, RZ, 0xffffffff, P2 ;  /* 0xffffffffff057807 */ /* 0x000fe20001000000 */
[----:B------:R-:W-:Y:S01]  /*7200*/  IMAD.U32 R38, RZ, RZ, UR56 ;  /* 0x00000038ff267e24 */ /* 0x000fe2000f8e00ff */
[----:B------:R-:W-:Y:S01]  /*7210*/  @P1 LOP3.LUT P2, RZ, R59, 0xff, RZ, 0xc0, !PT ;  /* 0x000000ff3bff1812 */ /* 0x000fe2000784c0ff */
[----:B------:R-:W-:Y:S01]  /*7220*/  IMAD.SHL.U32 R81, R68, 0x2, RZ ;  /* 0x0000000244517824 */ /* 0x000fe200078e00ff */
[----:B------:R-:W-:Y:S01]  /*7230*/  @P1 SEL R2, RZ, 0xffffffff, P3 ;  /* 0xffffffffff021807 */ /* 0x000fe20001800000 */
[----:B------:R-:W-:Y:S01]  /*7240*/  IMAD.U32 R83, RZ, RZ, UR4 ;  /* 0x00000004ff537e24 */ /* 0x000fe2000f8e00ff */
[----:B------:R-:W-:Y:S01]  /*7250*/  LEA R76, R30, UR48, 0x3 ;  /* 0x000000301e4c7c11 */ /* 0x000fe2000f8e18ff */
[----:B------:R-:W-:Y:S01]  /*7260*/  IMAD.SHL.U32 R38, R38, 0x1000, RZ ;  /* 0x0000100026267824 */ /* 0x000fe200078e00ff */
[----:B------:R-:W-:Y:S01]  /*7270*/  @P0 SEL R2, R5, R2, !P2 ;  /* 0x0000000205020207 */ /* 0x000fe20005000000 */
[----:B------:R-:W-:Y:S01]  /*7280*/  BSSY B1, `(.L_x_136) ;  /* 0x0000035000017945 */ /* 0x000fe20003800000 */
[----:B------:R-:W-:Y:S01]  /*7290*/  SHF.L.U32 R3, R73, 0x1f, RZ ;  /* 0x0000001f49037819 */ /* 0x000fe200000006ff */
[----:B------:R-:W-:Y:S01]  /*72a0*/  IMAD.MOV.U32 R82, RZ, RZ, 0x1 ;  /* 0x00000001ff527424 */ /* 0x000fe200078e00ff */
[----:B------:R-:W-:Y:S01]  /*72b0*/  @P1 LOP3.LUT R2, R2, 0x1, RZ, 0xc0, !PT ;  /* 0x0000000102021812 */ /* 0x000fe200078ec0ff */
[----:B------:R-:W-:Y:S01]  /*72c0*/  IMAD R34, R30, 0x20, R33 ;  /* 0x000000201e227824 */ /* 0x000fe200078e0221 */
[----:B------:R-:W-:Y:S01]  /*72d0*/  PLOP3.LUT P2, PT, PT, PT, UP1, 0x80, 0x8 ;  /* 0x000000000008781c */ /* 0x000fe20003f4f018 */
[----:B------:R-:W-:Y:S01]  /*72e0*/  IMAD.U32 R80, RZ, RZ, UR56 ;  /* 0x00000038ff507e24 */ /* 0x000fe2000f8e00ff */
[----:B------:R-:W-:Y:S01]  /*72f0*/  ISETP.NE.U32.OR P5, PT, R2, 0x1, !P1 ;  /* 0x000000010200780c */ /* 0x000fe20004fa5470 */
[----:B------:R-:W-:Y:S01]  /*7300*/  IMAD.U32 R2, RZ, RZ, UR56 ;  /* 0x00000038ff027e24 */ /* 0x000fe2000f8e00ff */
[----:B------:R-:W-:Y:S02]  /*7310*/  CS2R R50, SRZ ;  /* 0x0000000000327805 */ /* 0x000fe4000001ff00 */
[----:B------:R-:W-:Y:S02]  /*7320*/  CS2R R48, SRZ ;  /* 0x0000000000307805 */ /* 0x000fe4000001ff00 */
[----:B------:R-:W-:Y:S02]  /*7330*/  P2R R79, PR, RZ, 0x20 ;  /* 0x00000020ff4f7803 */ /* 0x000fe40000000000 */
[----:B------:R-:W-:Y:S02]  /*7340*/  CS2R R42, SRZ ;  /* 0x00000000002a7805 */ /* 0x000fe4000001ff00 */
[----:B------:R-:W-:Y:S02]  /*7350*/  LEA R0, R2, UR48, 0x3 ;  /* 0x0000003002007c11 */ /* 0x000fe4000f8e18ff */
[----:B------:R-:W-:Y:S02]  /*7360*/  CS2R R40, SRZ ;  /* 0x0000000000287805 */ /* 0x000fe4000001ff00 */
[----:B------:R-:W-:Y:S02]  /*7370*/  SEL R2, RZ, 0xffffffff, P3 ;  /* 0xffffffffff027807 */ /* 0x000fe40001800000 */
[----:B------:R-:W-:Y:S02]  /*7380*/  LOP3.LUT P3, R77, R59, 0xff, RZ, 0xc0, !PT ;  /* 0x000000ff3b4d7812 */ /* 0x000fe4000786c0ff */
[----:B------:R-:W-:Y:S02]  /*7390*/  IADD3 R39, PT, PT, R38, UR48, R81 ;  /* 0x0000003026277c10 */ /* 0x000fe4000fffe051 */
[----:B------:R-:W-:Y:S02]  /*73a0*/  @P5 SHF.L.U32 R7, R83, 0x1f, RZ ;  /* 0x0000001f53075819 */ /* 0x000fe400000006ff */
[----:B------:R-:W-:Y:S02]  /*73b0*/  @P2 SEL R2, R5, R2, !P3 ;  /* 0x0000000205022207 */ /* 0x000fe40005800000 */
[----:B------:R-:W1:Y:S02]  /*73c0*/  @P5 SYNCS.PHASECHK.TRANS64.TRYWAIT P1, [R0+URZ+0x230], R7 ;  /* 0x00023007000055a7 */ /* 0x000e6400080211ff */
[----:B------:R-:W-:Y:S04]  /*73d0*/  LOP3.LUT R2, R2, 0x1, RZ, 0xc0, !PT ;  /* 0x0000000102027812 */ /* 0x000fe800078ec0ff */
[----:B------:R-:W-:Y:S04]  /*73e0*/  ISETP.NE.U32.AND P4, PT, R2, 0x1, PT ;  /* 0x000000010200780c */ /* 0x000fe80003f85070 */
[----:B------:R-:W-:Y:S01]  /*73f0*/  P2R R85, PR, RZ, 0x10 ;  /* 0x00000010ff557803 */ /* 0x000fe20000000000 */
[----:B------:R3:W4:Y:S01]  /*7400*/  SYNCS.PHASECHK.TRANS64.TRYWAIT P0, [R76+URZ+0x290], R3 ;  /* 0x000290034c0075a7 */ /* 0x00072200080011ff */
[----:B-1----:R-:W-:Y:S01]  /*7410*/  @P5 SEL R82, RZ, 0x1, !P1 ;  /* 0x00000001ff525807 */ /* 0x002fe20004800000 */
[----:B---3--:R-:W-:Y:S06]  /*7420*/  @!P5 BRA `(.L_x_137) ;  /* 0x000000000068d947 */ /* 0x008fec0003800000 */
[----:B------:R-:W-:Y:S01]  /*7430*/  LOP3.LUT P5, RZ, R69, 0x40, RZ, 0xc0, !PT ;  /* 0x0000004045ff7812 */ /* 0x000fe200078ac0ff */
[C---:B------:R-:W-:Y:S01]  /*7440*/  VIADD R4, R39.reuse, 0x400 ;  /* 0x0000040027047836 */ /* 0x040fe20000000000 */
[----:B------:R-:W-:Y:S01]  /*7450*/  ISETP.NE.AND P2, PT, R82, RZ, PT ;  /* 0x000000ff5200720c */ /* 0x000fe20003f45270 */
[----:B------:R-:W-:Y:S01]  /*7460*/  BSSY B0, `(.L_x_138) ;  /* 0x000000d000007945 */ /* 0x000fe20003800000 */
[----:B------:R-:W-:Y:S01]  /*7470*/  PLOP3.LUT P1, PT, PT, PT, PT, 0x8, 0x80 ;  /* 0x000000000080781c */ /* 0x000fe20003f2e170 */
[----:B------:R-:W-:Y:S01]  /*7480*/  @P4 VIADD R2, R39, 0x410 ;  /* 0x0000041027024836 */ /* 0x000fe20000000000 */
[----:B------:R-:W-:Y:S02]  /*7490*/  @P4 PLOP3.LUT P1, PT, P5, PT, PT, 0x80, 0x8 ;  /* 0x000000000008481c */ /* 0x000fe40002f2f070 */
[----:B------:R-:W-:Y:S02]  /*74a0*/  CS2R R50, SRZ ;  /* 0x0000000000327805 */ /* 0x000fe4000001ff00 */
[----:B------:R-:W-:Y:S02]  /*74b0*/  CS2R R48, SRZ ;  /* 0x0000000000307805 */ /* 0x000fe4000001ff00 */
[----:B------:R-:W-:Y:S02]  /*74c0*/  CS2R R42, SRZ ;  /* 0x00000000002a7805 */ /* 0x000fe4000001ff00 */
[----:B------:R-:W-:Y:S05]  /*74d0*/  CS2R R40, SRZ ;  /* 0x0000000000287805 */ /* 0x000fea000001ff00 */
[----:B------:R-:W-:Y:S01]  /*74e0*/  @P1 VIADD R2, R4, 0xfffffff0 ;  /* 0xfffffff004021836 */ /* 0x000fe20000000000 */
[----:B------:R-:W-:Y:S06]  /*74f0*/  @P2 BRA `(.L_x_139) ;  /* 0x00000000000c2947 */ /* 0x000fec0003800000 */
[----:B------:R-:W-:Y:S04]  /*7500*/  SHF.L.U32 R5, R83, 0x1f, RZ ;  /* 0x0000001f53057819 */ /* 0x000fe800000006ff */
[----:B------:R-:W1:Y:S02]  /*7510*/  SYNCS.PHASECHK.TRANS64.TRYWAIT P1, [R0+URZ+0x230], R5 ;  /* 0x00023005000075a7 */ /* 0x000e6400080211ff */
[----:B-1----:R-:W-:Y:S05]  /*7520*/  @!P1 BRA `(.L_x_140) ;  /* 0x0000002800d49947 */ /* 0x002fea0003800000 */
.L_x_139:
[----:B------:R-:W-:Y:S05]  /*7530*/  BSYNC B0 ;  /* 0x0000000000007941 */ /* 0x000fea0003800000 */
.L_x_138:
[----:B------:R-:W-:Y:S01]  /*7540*/  UIADD3 UR5, UPT, UPT, UR56, 0x1, URZ ;  /* 0x0000000138057890 */ /* 0x000fe2000fffe0ff */
[----:B------:R-:W-:Y:S03]  /*7550*/  ISETP.NE.AND P1, PT, R85, RZ, PT ;  /* 0x000000ff5500720c */ /* 0x000fe60003f25270 */
[----:B------:R-:W-:Y:S04]  /*7560*/  UISETP.NE.AND UP0, UPT, UR5, 0x3, UPT ;  /* 0x000000030500788c */ /* 0x000fe8000bf05270 */
[----:B------:R-:W-:Y:S02]  /*7570*/  USEL UR4, URZ, 0x1, UP0 ;  /* 0x00000001ff047887 */ /* 0x000fe40008000000 */
[----:B------:R-:W-:Y:S04]  /*7580*/  USEL UR5, UR5, URZ, UP0 ;  /* 0x000000ff05057287 */ /* 0x000fe80008000000 */
[----:B------:R3:W1:Y:S01]  /*7590*/  @P1 LDS.128 R48, [R2] ;  /* 0x0000000002301984 */ /* 0x0006620000000c00 */
[----:B------:R-:W-:Y:S01]  /*75a0*/  LOP3.LUT R83, R83, UR4, RZ, 0x3c, !PT ;  /* 0x0000000453537c12 */ /* 0x000fe2000f8e3cff */
[----:B------:R-:W-:Y:S02]  /*75b0*/  IMAD.U32 R80, RZ, RZ, UR5 ;  /* 0x00000005ff507e24 */ /* 0x000fe4000f8e00ff */
[----:B------:R3:W1:Y:S04]  /*75c0*/  @P1 LDS.128 R40, [R39+0x400] ;  /* 0x0004000027281984 */ /* 0x0006680000000c00 */
.L_x_137:
[----:B------:R-:W-:Y:S05]  /*75d0*/  BSYNC B1 ;  /* 0x0000000000017941 */ /* 0x000fea0003800000 */
.L_x_136:
[----:B-1----:R-:W-:Y:S04]  /*75e0*/  SHF.R.U32.HI R5, RZ, 0x15, R34 ;  /* 0x00000015ff057819 */ /* 0x002fe80000011622 */
[----:B------:R-:W-:Y:S01]  /*75f0*/  LOP3.LUT P1, RZ, R5, 0x3, R70, 0x48, !PT ;  /* 0x0000000305ff7812 */ /* 0x000fe20007824846 */
[----:B------:R-:W-:Y:S01]  /*7600*/  @!UPT UIADD3 URZ, UPT, UPT, URZ, URZ, URZ ;  /* 0x000000fffffff290 */ /* 0x000fe2000fffe0ff */
[----:B----4-:R-:W-:Y:S11]  /*7610*/  @P0 BRA `(.L_x_141) ;  /* 0x0000000000080947 */ /* 0x010ff60003800000 */
[----:B------:R-:W1:Y:S02]  /*7620*/  SYNCS.PHASECHK.TRANS64.TRYWAIT P0, [R76+URZ+0x290], R3 ;  /* 0x000290034c0075a7 */ /* 0x000e6400080011ff */
[----:B-1----:R-:W-:Y:S05]  /*7630*/  @!P0 BRA `(.L_x_142) ;  /* 0x0000002800a48947 */ /* 0x002fea0003800000 */
.L_x_141:
[----:B------:R-:W-:Y:S05]  /*7640*/  @!P1 BRA `(.L_x_143) ;  /* 0x0000000000409947 */ /* 0x000fea0003800000 */
[----:B------:R-:W4:Y:S01]  /*7650*/  LDCU.64 UR8, c[0x4][0x70] ;  /* 0x01000e00ff0877ac */ /* 0x000f220008000a00 */
[----:B-1----:R-:W-:Y:S01]  /*7660*/  MOV R3, 0x0 ;  /* 0x0000000000037802 */ /* 0x002fe20000000f00 */
[----:B------:R-:W-:Y:S02]  /*7670*/  HFMA2 R12, -RZ, RZ, 0, 5.9604644775390625e-08 ;  /* 0x00000001ff0c7431 */ /* 0x000fe400000001ff */
[----:B------:R-:W-:Y:S02]  /*7680*/  IMAD.MOV.U32 R8, RZ, RZ, 0x192 ;  /* 0x00000192ff087424 */ /* 0x000fe400078e00ff */
[----:B------:R-:W-:Y:S01]  /*7690*/  IMAD.MOV.U32 R13, RZ, RZ, RZ ;  /* 0x000000ffff0d7224 */ /* 0x000fe200078e00ff */
[----:B------:R-:W1:Y:S01]  /*76a0*/  LDCU.64 UR6, c[0x4][0x78] ;  /* 0x01000f00ff0677ac */ /* 0x000e620008000a00 */
[----:B---3--:R-:W3:Y:S01]  /*76b0*/  LDC.64 R2, c[0x4][R3] ;  /* 0x0100000003027b82 */ /* 0x008ee20000000a00 */
[----:B------:R-:W5:Y:S01]  /*76c0*/  LDCU.64 UR4, c[0x4][0x10] ;  /* 0x01000200ff0477ac */ /* 0x000f620008000a00 */
[----:B----4-:R-:W-:Y:S01]  /*76d0*/  MOV R5, UR9 ;  /* 0x0000000900057c02 */ /* 0x010fe20008000f00 */
[----:B------:R-:W-:Y:S01]  /*76e0*/  IMAD.U32 R4, RZ, RZ, UR8 ;  /* 0x00000008ff047e24 */ /* 0x000fe2000f8e00ff */
[----:B-1----:R-:W-:Y:S01]  /*76f0*/  MOV R7, UR7 ;  /* 0x0000000700077c02 */ /* 0x002fe20008000f00 */
[----:B------:R-:W-:Y:S01]  /*7700*/  IMAD.U32 R6, RZ, RZ, UR6 ;  /* 0x00000006ff067e24 */ /* 0x000fe2000f8e00ff */
[----:B-----5:R-:W-:Y:S01]  /*7710*/  MOV R11, UR5 ;  /* 0x00000005000b7c02 */ /* 0x020fe20008000f00 */
[----:B------:R-:W-:Y:S02]  /*7720*/  IMAD.U32 R10, RZ, RZ, UR4 ;  /* 0x00000004ff0a7e24 */ /* 0x000fe4000f8e00ff */
[----:B------:R-:W-:Y:S07]  /*7730*/  LEPC R20, `(.L_x_143) ;  /* 0x000000001014794e */ /* 0x000fee0000000000 */
[----:B--23--:R-:W-:Y:S05]  /*7740*/  CALL.ABS.NOINC R2 ;  /* 0x0000000002007343 */ /* 0x00cfea0003c00000 */
.L_x_143:
[----:B------:R-:W-:Y:S05]  /*7750*/  WARPSYNC.ALL ;  /* 0x0000000000007948 */ /* 0x000fea0003800000 */
[----:B------:R-:W-:Y:S01]  /*7760*/  R2UR UR4, R34 ;  /* 0x00000000220472ca */ /* 0x000fe200000e0000 */
[--C-:B------:R-:W-:Y:S01]  /*7770*/  HADD2.F32 R20, -RZ, R40.reuse.H0_H0 ;  /* 0x20000028ff147230 */ /* 0x100fe20000004100 */
[----:B------:R-:W-:Y:S01]  /*7780*/  MOV R84, 0x10 ;  /* 0x0000001000547802 */ /* 0x000fe20000000f00 */
[----:B------:R-:W-:Y:S01]  /*7790*/  HADD2.F32 R21, -RZ, R40.H1_H1 ;  /* 0x30000028ff157230 */ /* 0x000fe20000004100 */
[----:B------:R-:W-:Y:S01]  /*77a0*/  LOP3.LUT P6, RZ, R69, 0x40, RZ, 0xc0, !PT ;  /* 0x0000004045ff7812 */ /* 0x000fe200078cc0ff */
[----:B------:R-:W-:Y:S01]  /*77b0*/  HADD2.F32 R36, -RZ, R41.H1_H1 ;  /* 0x30000029ff247230 */ /* 0x000fe20000004100 */
[----:B------:R-:W-:Y:S01]  /*77c0*/  ISETP.NE.AND P0, PT, R74, RZ, PT ;  /* 0x000000ff4a00720c */ /* 0x000fe20003f05270 */
[----:B------:R-:W-:Y:S01]  /*77d0*/  HADD2.F32 R37, -RZ, R43.H0_H0 ;  /* 0x2000002bff257230 */ /* 0x000fe20000004100 */
[----:B------:R-:W-:Y:S01]  /*77e0*/  SEL R84, R84, 0xfffffff0, !P6 ;  /* 0xfffffff054547807 */ /* 0x000fe20007000000 */
[----:B------:R-:W-:Y:S03]  /*77f0*/  BSSY.RECONVERGENT B0, `(.L_x_144) ;  /* 0x000004e000007945 */ /* 0x000fe60003800200 */
[----:B------:R-:W-:Y:S01]  /*7800*/  IADD3 R86, PT, PT, R39, R84, RZ ;  /* 0x0000005427567210 */ /* 0x000fe20007ffe0ff */
[----:B------:R-:W2:Y:S02]  /*7810*/  LDTM.x16 R4, tmem[UR4] ;  /* 0x00000004000479ee */ /* 0x000ea40008240000 */
[C---:B--2---:R-:W-:Y:S01]  /*7820*/  FMUL R0, R32.reuse, R4 ;  /* 0x0000000420007220 */ /* 0x044fe20000400000 */
[C---:B---3--:R-:W-:Y:S01]  /*7830*/  FMUL R2, R32.reuse, R5 ;  /* 0x0000000520027220 */ /* 0x048fe20000400000 */
[C---:B-1----:R-:W-:Y:S01]  /*7840*/  FMUL R3, R32.reuse, R6 ;  /* 0x0000000620037220 */ /* 0x042fe20000400000 */
[C---:B------:R-:W-:Y:S01]  /*7850*/  FMUL R7, R32.reuse, R7 ;  /* 0x0000000720077220 */ /* 0x040fe20000400000 */
[C---:B------:R-:W-:Y:S01]  /*7860*/  FFMA R0, R35.reuse, R20, R0 ;  /* 0x0000001423007223 */ /* 0x040fe20000000000 */
[----:B------:R-:W-:Y:S02]  /*7870*/  HADD2.F32 R20, -RZ, R41.H0_H0 ;  /* 0x20000029ff147230 */ /* 0x000fe40000004100 */
[C---:B------:R-:W-:Y:S01]  /*7880*/  FFMA R2, R35.reuse, R21, R2 ;  /* 0x0000001523027223 */ /* 0x040fe20000000002 */
[--C-:B------:R-:W-:Y:S02]  /*7890*/  HADD2.F32 R21, -RZ, R42.reuse.H0_H0 ;  /* 0x2000002aff157230 */ /* 0x100fe40000004100 */
[C---:B------:R-:W-:Y:S01]  /*78a0*/  FMUL R4, R32.reuse, R8 ;  /* 0x0000000820047220 */ /* 0x040fe20000400000 */
[C---:B------:R-:W-:Y:S01]  /*78b0*/  FMUL R5, R32.reuse, R9 ;  /* 0x0000000920057220 */ /* 0x040fe20000400000 */
[C---:B------:R-:W-:Y:S01]  /*78c0*/  FFMA R3, R35.reuse, R20, R3 ;  /* 0x0000001423037223 */ /* 0x040fe20000000003 */
[----:B------:R-:W-:Y:S02]  /*78d0*/  HADD2.F32 R20, -RZ, R42.H1_H1 ;  /* 0x3000002aff147230 */ /* 0x000fe40000004100 */
[C---:B------:R-:W-:Y:S01]  /*78e0*/  FFMA R7, R35.reuse, R36, R7 ;  /* 0x0000002423077223 */ /* 0x040fe20000000007 */
[C---:B------:R-:W-:Y:S01]  /*78f0*/  FMUL R6, R32.reuse, R10 ;  /* 0x0000000a20067220 */ /* 0x040fe20000400000 */
[----:B------:R-:W-:Y:S02]  /*7900*/  HADD2.F32 R36, -RZ, R43.H1_H1 ;  /* 0x3000002bff247230 */ /* 0x000fe40000004100 */
[C---:B------:R-:W-:Y:S01]  /*7910*/  FMUL R11, R32.reuse, R11 ;  /* 0x0000000b200b7220 */ /* 0x040fe20000400000 */
[C---:B------:R-:W-:Y:S01]  /*7920*/  FFMA R4, R35.reuse, R21, R4 ;  /* 0x0000001523047223 */ /* 0x040fe20000000004 */
[C---:B------:R-:W-:Y:S01]  /*7930*/  FFMA R5, R35.reuse, R20, R5 ;  /* 0x0000001423057223 */ /* 0x040fe20000000005 */
[C---:B------:R-:W-:Y:S01]  /*7940*/  FFMA R6, R35.reuse, R37, R6 ;  /* 0x0000002523067223 */ /* 0x040fe20000000006 */
[--C-:B------:R-:W-:Y:S02]  /*7950*/  HADD2.F32 R20, -RZ, R48.reuse.H0_H0 ;  /* 0x20000030ff147230 */ /* 0x100fe40000004100 */
[C---:B------:R-:W-:Y:S01]  /*7960*/  FFMA R11, R35.reuse, R36, R11 ;  /* 0x00000024230b7223 */ /* 0x040fe2000000000b */
[C---:B------:R-:W-:Y:S01]  /*7970*/  FMUL R8, R32.reuse, R12 ;  /* 0x0000000c20087220 */ /* 0x040fe20000400000 */
[----:B------:R-:W-:Y:S02]  /*7980*/  HADD2.F32 R36, -RZ, R48.H1_H1 ;  /* 0x30000030ff247230 */ /* 0x000fe40000004100 */
[C---:B------:R-:W-:Y:S01]  /*7990*/  FMUL R9, R32.reuse, R13 ;  /* 0x0000000d20097220 */ /* 0x040fe20000400000 */
[--C-:B------:R-:W-:Y:S02]  /*79a0*/  HADD2.F32 R21, -RZ, R49.reuse.H0_H0 ;  /* 0x20000031ff157230 */ /* 0x100fe40000004100 */
[C---:B------:R-:W-:Y:S01]  /*79b0*/  FMUL R10, R32.reuse, R14 ;  /* 0x0000000e200a7220 */ /* 0x040fe20000400000 */
[C---:B------:R-:W-:Y:S01]  /*79c0*/  FFMA R8, R35.reuse, R20, R8 ;  /* 0x0000001423087223 */ /* 0x040fe20000000008 */
[----:B------:R-:W-:Y:S02]  /*79d0*/  HADD2.F32 R20, -RZ, R49.H1_H1 ;  /* 0x30000031ff147230 */ /* 0x000fe40000004100 */
[C---:B------:R-:W-:Y:S01]  /*79e0*/  FFMA R9, R35.reuse, R36, R9 ;  /* 0x0000002423097223 */ /* 0x040fe20000000009 */
[C---:B------:R-:W-:Y:S01]  /*79f0*/  FMUL R15, R32.reuse, R15 ;  /* 0x0000000f200f7220 */ /* 0x040fe20000400000 */
[C---:B------:R-:W-:Y:S01]  /*7a00*/  FFMA R10, R35.reuse, R21, R10 ;  /* 0x00000015230a7223 */ /* 0x040fe2000000000a */
[--C-:B------:R-:W-:Y:S02]  /*7a10*/  HADD2.F32 R21, -RZ, R50.reuse.H0_H0 ;  /* 0x20000032ff157230 */ /* 0x100fe40000004100 */
[C---:B------:R-:W-:Y:S01]  /*7a20*/  FMUL R12, R32.reuse, R16 ;  /* 0x00000010200c7220 */ /* 0x040fe20000400000 */
[----:B------:R-:W-:Y:S02]  /*7a30*/  HADD2.F32 R36, -RZ, R50.H1_H1 ;  /* 0x30000032ff247230 */ /* 0x000fe40000004100 */
[C---:B------:R-:W-:Y:S01]  /*7a40*/  FFMA R15, R35.reuse, R20, R15 ;  /* 0x00000014230f7223 */ /* 0x040fe2000000000f */
[C---:B------:R-:W-:Y:S01]  /*7a50*/  FMUL R13, R32.reuse, R17 ;  /* 0x00000011200d7220 */ /* 0x040fe20000400000 */
[--C-:B------:R-:W-:Y:S02]  /*7a60*/  HADD2.F32 R37, -RZ, R51.reuse.H0_H0 ;  /* 0x20000033ff257230 */ /* 0x100fe40000004100 */
[C---:B------:R-:W-:Y:S01]  /*7a70*/  FMUL R14, R32.reuse, R18 ;  /* 0x00000012200e7220 */ /* 0x040fe20000400000 */
[----:B------:R-:W-:Y:S02]  /*7a80*/  HADD2.F32 R20, -RZ, R51.H1_H1 ;  /* 0x30000033ff147230 */ /* 0x000fe40000004100 */
[----:B------:R-:W-:Y:S01]  /*7a90*/  FMUL R19, R32, R19 ;  /* 0x0000001320137220 */ /* 0x000fe20000400000 */
[----:B------:R-:W-:Y:S01]  /*7aa0*/  F2FP.F16.F32.PACK_AB R44, R2, R0 ;  /* 0x00000000022c723e */ /* 0x000fe200000000ff */
[----:B------:R-:W-:Y:S01]  /*7ab0*/  FFMA R12, R35, R21, R12 ;  /* 0x00000015230c7223 */ /* 0x000fe2000000000c */
[----:B------:R-:W-:Y:S01]  /*7ac0*/  F2FP.F16.F32.PACK_AB R45, R7, R3 ;  /* 0x00000003072d723e */ /* 0x000fe200000000ff */
[----:B------:R-:W-:Y:S01]  /*7ad0*/  FFMA R13, R35, R36, R13 ;  /* 0x00000024230d7223 */ /* 0x000fe2000000000d */
[----:B------:R-:W-:Y:S01]  /*7ae0*/  F2FP.F16.F32.PACK_AB R46, R5, R4 ;  /* 0x00000004052e723e */ /* 0x000fe200000000ff */
[----:B------:R-:W-:Y:S01]  /*7af0*/  FFMA R14, R35, R37, R14 ;  /* 0x00000025230e7223 */ /* 0x000fe2000000000e */
[----:B------:R-:W-:Y:S01]  /*7b00*/  F2FP.F16.F32.PACK_AB R47, R11, R6 ;  /* 0x000000060b2f723e */ /* 0x000fe200000000ff */
[----:B------:R-:W-:Y:S01]  /*7b10*/  FFMA R19, R35, R20, R19 ;  /* 0x0000001423137223 */ /* 0x000fe20000000013 */
[----:B------:R-:W-:Y:S02]  /*7b20*/  F2FP.F16.F32.PACK_AB R64, R9, R8 ;  /* 0x000000080940723e */ /* 0x000fe400000000ff */
[----:B------:R-:W-:Y:S01]  /*7b30*/  F2FP.F16.F32.PACK_AB R65, R15, R10 ;  /* 0x0000000a0f41723e */ /* 0x000fe200000000ff */
[----:B------:R1:W-:Y:S01]  /*7b40*/  STS.128 [R39+0x400], R44 ;  /* 0x0004002c27007388 */ /* 0x0003e20000000c00 */
[----:B------:R-:W-:Y:S02]  /*7b50*/  F2FP.F16.F32.PACK_AB R66, R13, R12 ;  /* 0x0000000c0d42723e */ /* 0x000fe400000000ff */
[----:B------:R-:W-:Y:S05]  /*7b60*/  F2FP.F16.F32.PACK_AB R67, R19, R14 ;  /* 0x0000000e1343723e */ /* 0x000fea00000000ff */
[----:B------:R1:W-:Y:S01]  /*7b70*/  STS.128 [R86+0x400], R64 ;  /* 0x0004004056007388 */ /* 0x0003e20000000c00 */
[----:B------:R-:W-:Y:S01]  /*7b80*/  @!PT LDS RZ, [RZ] ;  /* 0x00000000fffff984 */ /* 0x000fe20000000800 */
[----:B------:R-:W-:Y:S01]  /*7b90*/  @!PT LDS RZ, [RZ] ;  /* 0x00000000fffff984 */ /* 0x000fe20000000800 */
[----:B------:R-:W-:Y:S01]  /*7ba0*/  @!PT LDS RZ, [RZ] ;  /* 0x00000000fffff984 */ /* 0x000fe20000000800 */
[----:B------:R-:W-:Y:S01]  /*7bb0*/  @!PT LDS RZ, [RZ] ;  /* 0x00000000fffff984 */ /* 0x000fe20000000800 */
[----:B------:R2:W-:Y:S07]  /*7bc0*/  MEMBAR.ALL.CTA ;  /* 0x0000000000007992 */ /* 0x0005ee0000008000 */
[----:B--2---:R-:W2:Y:S02]  /*7bd0*/  FENCE.VIEW.ASYNC.S ;  /* 0x00000000000073c6 */ /* 0x004ea40000000000 */
[----:B--2---:R-:W-:Y:S06]  /*7be0*/  BAR.SYNC.DEFER_BLOCKING 0x1, 0x80 ;  /* 0x0042000000007b1d */ /* 0x004fec0000010000 */
[----:B------:R-:W-:Y:S05]  /*7bf0*/  @P0 BRA `(.L_x_145) ;  /* 0x0000000000340947 */ /* 0x000fea0003800000 */
[----:B------:R-:W-:Y:S01]  /*7c00*/  R2UR UR10, R38 ;  /* 0x00000000260a72ca */ /* 0x000fe200000e0000 */
[----:B------:R-:W-:Y:S01]  /*7c10*/  UIADD3 UR8, UP0, UPT, UR54, 0x680, URZ ;  /* 0x0000068036087890 */ /* 0x000fe2000ff1e0ff */
[----:B------:R-:W-:Y:S01]  /*7c20*/  UMOV UR43, UR36 ;  /* 0x00000024002b7c82 */ /* 0x000fe20008000000 */
[----:B------:R-:W-:Y:S02]  /*7c30*/  UIADD3 UR5, UPT, UPT, UR41, 0x20, URZ ;  /* 0x0000002029057890 */ /* 0x000fe4000fffe0ff */
[----:B------:R-:W-:Y:S01]  /*7c40*/  UIADD3.X UR9, UPT, UPT, URZ, UR55, URZ, UP0, !UPT ;  /* 0x00000037ff097290 */ /* 0x000fe200087fe4ff */
[----:B------:R-:W-:Y:S01]  /*7c50*/  UMOV UR6, UR42 ;  /* 0x0000002a00067c82 */ /* 0x000fe20008000000 */
[----:B------:R-:W-:Y:S06]  /*7c60*/  UMOV UR7, UR36 ;  /* 0x0000002400077c82 */ /* 0x000fec0008000000 */
[----:B------:R-:W-:Y:S04]  /*7c70*/  UIADD3 UR10, UPT, UPT, UR48, UR10, URZ ;  /* 0x0000000a300a7290 */ /* 0x000fe8000fffe0ff */
[----:B------:R-:W-:Y:S02]  /*7c80*/  UIADD3 UR40, UPT, UPT, UR10, 0x400, URZ ;  /* 0x000004000a287890 */ /* 0x000fe4000fffe0ff */
[----:B------:R-:W-:Y:S07]  /*7c90*/  UIADD3 UR4, UPT, UPT, UR10, 0xc00, URZ ;  /* 0x00000c000a047890 */ /* 0x000fee000fffe0ff */
[----:B------:R2:W-:Y:S02]  /*7ca0*/  UTMASTG.3D [UR40], [UR8] ;  /* 0x00000028080073b5 */ /* 0x0005e40008010000 */
[----:B------:R2:W-:Y:S02]  /*7cb0*/  UTMASTG.3D [UR4], [UR8] ;  /* 0x00000004080073b5 */ /* 0x0005e40008010000 */
[----:B--2---:R0:W-:Y:S02]  /*7cc0*/  UTMACMDFLUSH ;  /* 0x00000000000079b7 */ /* 0x0041e40000000000 */
.L_x_145:
[----:B------:R-:W-:Y:S05]  /*7cd0*/  BSYNC.RECONVERGENT B0 ;  /* 0x0000000000007941 */ /* 0x000fea0003800200 */
.L_x_144:
[----:B------:R-:W-:Y:S01]  /*7ce0*/  UIADD3 UR40, UPT, UPT, UR56, 0x1, URZ ;  /* 0x0000000138287890 */ /* 0x000fe2000fffe0ff */
[----:B------:R-:W-:Y:S03]  /*7cf0*/  BSSY.RECONVERGENT B0, `(.L_x_146) ;  /* 0x0000005000007945 */ /* 0x000fe60003800200 */
[----:B------:R-:W-:Y:S04]  /*7d00*/  UISETP.NE.AND UP0, UPT, UR40, 0x3, UPT ;  /* 0x000000032800788c */ /* 0x000fe8000bf05270 */
[----:B------:R-:W-:Y:S01]  /*7d10*/  USEL UR43, UR40, URZ, UP0 ;  /* 0x000000ff282b7287 */ /* 0x000fe20008000000 */
[----:B------:R-:W-:Y:S11]  /*7d20*/  @P0 BRA `(.L_x_147) ;  /* 0x0000000000040947 */ /* 0x000ff60003800000 */
[----:B------:R-:W-:Y:S04]  /*7d30*/  DEPBAR.LE SB0, 0x1 ;  /* 0x000080400000791a */ /* 0x000fe80000000000 */
.L_x_147:
[----:B------:R-:W-:Y:S05]  /*7d40*/  BSYNC.RECONVERGENT B0 ;  /* 0x0000000000007941 */ /* 0x000fea0003800200 */
.L_x_146:
[----:B------:R-:W-:Y:S01]  /*7d50*/  BAR.SYNC.DEFER_BLOCKING 0x1, 0x80 ;  /* 0x0042000000007b1d */ /* 0x000fe20000010000 */
[----:B------:R-:W-:Y:S01]  /*7d60*/  ISETP.NE.AND P1, PT, R79, RZ, PT ;  /* 0x000000ff4f00720c */ /* 0x000fe20003f25270 */
[----:B------:R-:W-:Y:S01]  /*7d70*/  UISETP.NE.AND UP0, UPT, UR50, URZ, UPT ;  /* 0x000000ff3200728c */ /* 0x000fe2000bf05270 */
[----:B------:R-:W-:Y:S11]  /*7d80*/  LEA R2, R80, UR48, 0x3 ;  /* 0x0000003050027c11 */ /* 0x000ff6000f8e18ff */
[----:B------:R-:W-:Y:S01]  /*7d90*/  @P1 SHF.L.U32 R3, R83, 0x1f, RZ ;  /* 0x0000001f53031819 */ /* 0x000fe200000006ff */
[----:B------:R-:W-:Y:S06]  /*7da0*/  BRA.U !UP0, `(.L_x_148) ;  /* 0x0000000108247547 */ /* 0x000fec000b800000 */
[----:B------:R-:W-:Y:S01]  /*7db0*/  IMAD.U32 R5, RZ, RZ, UR49 ;  /* 0x00000031ff057e24 */ /* 0x000fe2000f8e00ff */
[----:B------:R-:W-:Y:S01]  /*7dc0*/  MOV R0, UR37 ;  /* 0x0000002500007c02 */ /* 0x000fe20008000f00 */
[----:B------:R-:W-:Y:S03]  /*7dd0*/  UIADD3 UR49, UPT, UPT, UR49, 0x1, URZ ;  /* 0x0000000131317890 */ /* 0x000fe6000fffe0ff */
[----:B------:R-:W-:Y:S01]  /*7de0*/  @P1 LEA R5, R5, UR48, 0x3 ;  /* 0x0000003005051c11 */ /* 0x000fe2000f8e18ff */
[----:B------:R-:W-:Y:S04]  /*7df0*/  UISETP.NE.AND UP0, UPT, UR49, 0x3, UPT ;  /* 0x000000033100788c */ /* 0x000fe8000bf05270 */
[----:B------:R-:W-:Y:S01]  /*7e00*/  @P1 VIADD R5, R5, 0x248 ;  /* 0x0000024805051836 */ /* 0x000fe20000000000 */
[----:B------:R-:W-:Y:S04]  /*7e10*/  USEL UR49, UR49, URZ, UP0 ;  /* 0x000000ff31317287 */ /* 0x000fe80008000000 */
[----:B------:R-:W-:Y:S04]  /*7e20*/  @P1 PRMT R0, R0, 0x654, R5 ;  /* 0x0000065400001816 */ /* 0x000fe80000000005 */
[----:B------:R2:W-:Y:S04]  /*7e30*/  @P1 SYNCS.ARRIVE.TRANS64.RED.A1T0 RZ, [R0+URZ], RZ ;  /* 0x000000ff00ff19a7 */ /* 0x0005e800081004ff */
.L_x_148:
[----:B------:R-:W3:Y:S01]  /*7e40*/  @P1 SYNCS.PHASECHK.TRANS64.TRYWAIT P0, [R2+URZ+0x230], R3 ;  /* 0x00023003020015a7 */ /* 0x000ee200080011ff */
[----:B------:R-:W-:Y:S01]  /*7e50*/  BSSY B1, `(.L_x_149) ;  /* 0x0000012000017945 */ /* 0x000fe20003800000 */
[----:B---3--:R-:W-:Y:S03]  /*7e60*/  @P1 SEL R82, RZ, 0x1, !P0 ;  /* 0x00000001ff521807 */ /* 0x008fe60004000000 */
[----:B------:R-:W-:Y:S05]  /*7e70*/  @!P1 BRA `(.L_x_150) ;  /* 0x00000000003c9947 */ /* 0x000fea0003800000 */
[----:B------:R-:W-:Y:S01]  /*7e80*/  ISETP.NE.AND P1, PT, R85, RZ, PT ;  /* 0x000000ff5500720c */ /* 0x000fe20003f25270 */
[----:B------:R-:W-:Y:S01]  /*7e90*/  BSSY B0, `(.L_x_151) ;  /* 0x0000009000007945 */ /* 0x000fe20003800000 */
[----:B------:R-:W-:Y:S11]  /*7ea0*/  ISETP.NE.AND P0, PT, R82, RZ, PT ;  /* 0x000000ff5200720c */ /* 0x000ff60003f05270 */
[----:B------:R-:W-:Y:S05]  /*7eb0*/  @P1 IMAD R80, R80, 0x1000, R81 ;  /* 0x0000100050501824 */ /* 0x000fea00078e0251 */
[----:B------:R-:W-:Y:S05]  /*7ec0*/  @P1 IADD3 R3, PT, PT, R80, UR48, RZ ;  /* 0x0000003050031c10 */ /* 0x000fea000fffe0ff */
[----:B--2---:R-:W-:Y:S01]  /*7ed0*/  @P1 IMAD.IADD R0, R84, 0x1, R3 ;  /* 0x0000000154001824 */ /* 0x004fe200078e0203 */
[----:B------:R-:W-:Y:S06]  /*7ee0*/  @P0 BRA `(.L_x_152) ;  /* 0x00000000000c0947 */ /* 0x000fec0003800000 */
[----:B------:R-:W-:Y:S04]  /*7ef0*/  SHF.L.U32 R83, R83, 0x1f, RZ ;  /* 0x0000001f53537819 */ /* 0x000fe800000006ff */
[----:B------:R-:W2:Y:S02]  /*7f00*/  SYNCS.PHASECHK.TRANS64.TRYWAIT P0, [R2+URZ+0x230], R83 ;  /* 0x00023053020075a7 */ /* 0x000ea400080011ff */
[----:B--2---:R-:W-:Y:S05]  /*7f10*/  @!P0 BRA `(.L_x_153) ;  /* 0x0000002000808947 */ /* 0x004fea0003800000 */
.L_x_152:
[----:B------:R-:W-:Y:S05]  /*7f20*/  BSYNC B0 ;  /* 0x0000000000007941 */ /* 0x000fea0003800000 */
.L_x_151:
[----:B------:R-:W-:Y:S11]  /*7f30*/  ISETP.NE.AND P0, PT, R85, RZ, PT ;  /* 0x000000ff5500720c */ /* 0x000ff60003f05270 */
[----:B------:R-:W-:Y:S02]  /*7f40*/  @!UPT UIADD3 URZ, UPT, UPT, URZ, URZ, URZ ;  /* 0x000000fffffff290 */ /* 0x000fe4000fffe0ff */
[----:B------:R3:W4:Y:S04]  /*7f50*/  @P0 LDS.128 R40, [R80+UR48+0x400] ;  /* 0x0004003050280984 */ /* 0x0007280008000c00 */
[----:B------:R3:W1:Y:S02]  /*7f60*/  @P0 LDS.128 R48, [R0+0x400] ;  /* 0x0004000000300984 */ /* 0x0006640000000c00 */
.L_x_150:
[----:B------:R-:W-:Y:S05]  /*7f70*/  BSYNC B1 ;  /* 0x0000000000017941 */ /* 0x000fea0003800000 */
.L_x_149:
[----:B------:R-:W-:Y:S05]  /*7f80*/  VIADD R3, R34, 0x10 ;  /* 0x0000001022037836 */ /* 0x000fea0000000000 */
[----:B------:R-:W-:Y:S04]  /*7f90*/  SHF.R.U32.HI R3, RZ, 0x15, R3 ;  /* 0x00000015ff037819 */ /* 0x000fe80000011603 */
[----:B------:R-:W-:Y:S11]  /*7fa0*/  LOP3.LUT P0, RZ, R3, 0x3, R70, 0x48, !PT ;  /* 0x0000000303ff7812 */ /* 0x000ff60007804846 */
[----:B------:R-:W-:Y:S02]  /*7fb0*/  @!UPT UIADD3 URZ, UPT, UPT, URZ, URZ, URZ ;  /* 0x000000fffffff290 */ /* 0x000fe4000fffe0ff */
[----:B------:R-:W-:Y:S05]  /*7fc0*/  @!P0 BRA `(.L_x_154) ;  /* 0x0000000000408947 */ /* 0x000fea0003800000 */
[----:B------:R-:W5:Y:S01]  /*7fd0*/  LDCU.64 UR8, c[0x4][0x70] ;  /* 0x01000e00ff0877ac */ /* 0x000f620008000a00 */
[----:B------:R-:W-:Y:S01]  /*7fe0*/  MOV R3, 0x0 ;  /* 0x0000000000037802 */ /* 0x000fe20000000f00 */
[----:B------:R-:W-:Y:S02]  /*7ff0*/  HFMA2 R12, -RZ, RZ, 0, 5.9604644775390625e-08 ;  /* 0x00000001ff0c7431 */ /* 0x000fe400000001ff */
[----:B------:R-:W-:Y:S02]  /*8000*/  IMAD.MOV.U32 R8, RZ, RZ, 0x192 ;  /* 0x00000192ff087424 */ /* 0x000fe400078e00ff */
[----:B------:R-:W-:Y:S01]  /*8010*/  IMAD.MOV.U32 R13, RZ, RZ, RZ ;  /* 0x000000ffff0d7224 */ /* 0x000fe200078e00ff */
[----:B------:R-:W3:Y:S01]  /*8020*/  LDCU.64 UR6, c[0x4][0x78] ;  /* 0x01000f00ff0677ac */ /* 0x000ee20008000a00 */
[----:B--2---:R-:W2:Y:S01]  /*8030*/  LDC.64 R2, c[0x4][R3] ;  /* 0x0100000003027b82 */ /* 0x004ea20000000a00 */
[----:B------:R-:W4:Y:S01]  /*8040*/  LDCU.64 UR4, c[0x4][0x10] ;  /* 0x01000200ff0477ac */ /* 0x000f220008000a00 */
[----:B-----5:R-:W-:Y:S01]  /*8050*/  MOV R5, UR9 ;  /* 0x0000000900057c02 */ /* 0x020fe20008000f00 */
[----:B------:R-:W-:Y:S01]  /*8060*/  IMAD.U32 R4, RZ, RZ, UR8 ;  /* 0x00000008ff047e24 */ /* 0x000fe2000f8e00ff */
[----:B---3--:R-:W-:Y:S01]  /*8070*/  MOV R7, UR7 ;  /* 0x0000000700077c02 */ /* 0x008fe20008000f00 */
[----:B------:R-:W-:Y:S01]  /*8080*/  IMAD.U32 R6, RZ, RZ, UR6 ;  /* 0x00000006ff067e24 */ /* 0x000fe2000f8e00ff */
[----:B----4-:R-:W-:Y:S01]  /*8090*/  MOV R11, UR5 ;  /* 0x00000005000b7c02 */ /* 0x010fe20008000f00 */
[----:B------:R-:W-:Y:S02]  /*80a0*/  IMAD.U32 R10, RZ, RZ, UR4 ;  /* 0x00000004ff0a7e24 */ /* 0x000fe4000f8e00ff */
[----:B------:R-:W-:Y:S07]  /*80b0*/  LEPC R20, `(.L_x_154) ;  /* 0x000000001014794e */ /* 0x000fee0000000000 */
[----:B-12---:R-:W-:Y:S05]  /*80c0*/  CALL.ABS.NOINC R2 ;  /* 0x0000000002007343 */ /* 0x006fea0003c00000 */
.L_x_154:
[----:B------:R-:W-:Y:S01]  /*80d0*/  ISETP.NE.AND P0, PT, R74, RZ, PT ;  /* 0x000000ff4a00720c */ /* 0x000fe20003f05270 */
[----:B------:R-:W-:Y:S05]  /*80e0*/  WARPSYNC.ALL ;  /* 0x0000000000007948 */ /* 0x000fea0003800000 */
[----:B------:R-:W-:Y:S01]  /*80f0*/  R2UR UR4, R34 ;  /* 0x00000000220472ca */ /* 0x000fe200000e0000 */
[--C-:B----4-:R-:W-:Y:S01]  /*8100*/  HADD2.F32 R20, -RZ, R40.reuse.H0_H0 ;  /* 0x20000028ff147230 */ /* 0x110fe20000004100 */
[----:B------:R-:W-:Y:S01]  /*8110*/  MOV R81, UR43 ;  /* 0x0000002b00517c02 */ /* 0x000fe20008000f00 */
[----:B------:R-:W-:Y:S01]  /*8120*/  HADD2.F32 R36, -RZ, R40.H1_H1 ;  /* 0x30000028ff247230 */ /* 0x000fe20000004100 */
[----:B------:R-:W-:Y:S01]  /*8130*/  IADD3 R76, PT, PT, R76, 0x2b0, RZ ;  /* 0x000002b04c4c7810 */ /* 0x000fe20007ffe0ff */
[--C-:B------:R-:W-:Y:S01]  /*8140*/  HADD2.F32 R21, -RZ, R41.reuse.H0_H0 ;  /* 0x20000029ff157230 */ /* 0x100fe20000004100 */
[----:B------:R-:W-:Y:S01]  /*8150*/  LEA R82, R81, R68, 0xb ;  /* 0x0000004451527211 */ /* 0x000fe200078e58ff */
[----:B------:R-:W-:Y:S01]  /*8160*/  HADD2.F32 R37, -RZ, R41.H1_H1 ;  /* 0x30000029ff257230 */ /* 0x000fe20000004100 */
[----:B------:R-:W-:Y:S01]  /*8170*/  LOP3.LUT R76, R76, 0xfefffff8, RZ, 0xc0, !PT ;  /* 0xfefffff84c4c7812 */ /* 0x000fe200078ec0ff */
[--C-:B-1----:R-:W-:Y:S01]  /*8180*/  HADD2.F32 R39, -RZ, R42.reuse.H0_H0 ;  /* 0x2000002aff277230 */ /* 0x102fe20000004100 */
[----:B------:R-:W-:Y:S01]  /*8190*/  LEA R85, R82, UR48, 0x1 ;  /* 0x0000003052557c11 */ /* 0x000fe2000f8e08ff */
[----:B------:R-:W-:Y:S01]  /*81a0*/  HADD2.F32 R38, -RZ, R42.H1_H1 ;  /* 0x3000002aff267230 */ /* 0x000fe20000004100 */
[----:B------:R-:W-:Y:S01]  /*81b0*/  BSSY.RECONVERGENT B0, `(.L_x_155) ;  /* 0x000004f000007945 */ /* 0x000fe20003800200 */
[----:B------:R-:W1:Y:S01]  /*81c0*/  LDTM.x16 R4, tmem[UR4+0x10] ;  /* 0x00001004000479ee */ /* 0x000e620008240000 */
[----:B------:R-:W-:Y:S01]  /*81d0*/  NOP ;  /* 0x0000000000007918 */ /* 0x000fe20000000000 */
[----:B-1----:R1:W-:Y:S01]  /*81e0*/  SYNCS.ARRIVE.TRANS64.RED.A1T0 RZ, [R76+URZ], RZ ;  /* 0x000000ff4cff79a7 */ /* 0x0023e200081004ff */
[----:B------:R-:W-:Y:S01]  /*81f0*/  IADD3 R84, PT, PT, R84, R85, RZ ;  /* 0x0000005554547210 */ /* 0x000fe20007ffe0ff */
[--C-:B------:R-:W-:Y:S02]  /*8200*/  HADD2.F32 R40, -RZ, R43.reuse.H0_H0 ;  /* 0x2000002bff287230 */ /* 0x100fe40000004100 */
[----:B------:R-:W-:Y:S02]  /*8210*/  HADD2.F32 R42, -RZ, R43.H1_H1 ;  /* 0x3000002bff2a7230 */ /* 0x000fe40000004100 */
        /* <DEDUP_REMOVED lines=8> */
[C---:B------:R-:W-:Y:S01]  /*82a0*/  FMUL R4, R32.reuse, R4 ;  /* 0x0000000420047220 */ /* 0x040fe20000400000 */
[C---:B------:R-:W-:Y:S01]  /*82b0*/  FMUL R5, R32.reuse, R5 ;  /* 0x0000000520057220 */ /* 0x040fe20000400000 */
[C---:B------:R-:W-:Y:S01]  /*82c0*/  FMUL R6, R32.reuse, R6 ;  /* 0x0000000620067220 */ /* 0x040fe20000400000 */
[C---:B--23--:R-:W-:Y:S01]  /*82d0*/  FMUL R0, R32.reuse, R7 ;  /* 0x0000000720007220 */ /* 0x04cfe20000400000 */
[C---:B------:R-:W-:Y:S01]  /*82e0*/  FFMA R4, R35.reuse, R20, R4 ;  /* 0x0000001423047223 */ /* 0x040fe20000000004 */
[C---:B------:R-:W-:Y:S01]  /*82f0*/  FMUL R2, R32.reuse, R8 ;  /* 0x0000000820027220 */ /* 0x040fe20000400000 */
        /* <DEDUP_REMOVED lines=20> */
[----:B------:R-:W-:Y:S01]  /*8440*/  FFMA R15, R35, R46, R15 ;  /* 0x0000002e230f7223 */ /* 0x000fe2000000000f */
[----:B------:R-:W-:Y:S01]  /*8450*/  FMUL R19, R32, R19 ;  /* 0x0000001320137220 */ /* 0x000fe20000400000 */
[----:B------:R-:W-:Y:S01]  /*8460*/  F2FP.F16.F32.PACK_AB R64, R5, R4 ;  /* 0x000000040540723e */ /* 0x000fe200000000ff */
[C---:B------:R-:W-:Y:S01]  /*8470*/  FFMA R12, R35.reuse, R45, R12 ;  /* 0x0000002d230c7223 */ /* 0x040fe2000000000c */
        /* <DEDUP_REMOVED lines=20> */
[----:B------:R-:W-:Y:S02]  /*85c0*/  UIADD3 UR12, UP0, UPT, UR54, 0x680, URZ ;  /* 0x00000680360c7890 */ /* 0x000fe4000ff1e0ff */
[----:B------:R-:W-:Y:S02]  /*85d0*/  ULEA UR4, UR43, UR48, 0xc ;  /* 0x000000302b047291 */ /* 0x000fe4000f8e60ff */
[----:B------:R-:W-:Y:S02]  /*85e0*/  UIADD3 UR9, UPT, UPT, UR41, 0x10, URZ ;  /* 0x0000001029097890 */ /* 0x000fe4000fffe0ff */
[----:B------:R-:W-:Y:S02]  /*85f0*/  UIADD3 UR8, UPT, UPT, UR4, 0x400, URZ ;  /* 0x0000040004087890 */ /* 0x000fe4000fffe0ff */
[----:B------:R-:W-:Y:S01]  /*8600*/  UIADD3.X UR13, UPT, UPT, URZ, UR55, URZ, UP0, !UPT ;  /* 0x00000037ff0d7290 */ /* 0x000fe200087fe4ff */
[----:B------:R-:W-:Y:S01]  /*8610*/  UMOV UR10, UR42 ;  /* 0x0000002a000a7c82 */ /* 0x000fe20008000000 */
[----:B------:R-:W-:Y:S01]  /*8620*/  UMOV UR11, UR36 ;  /* 0x00000024000b7c82 */ /* 0x000fe20008000000 */
[----:B------:R-:W-:Y:S02]  /*8630*/  UIADD3 UR5, UPT, UPT, UR41, 0x30, URZ ;  /* 0x0000003029057890 */ /* 0x000fe4000fffe0ff */
[----:B------:R-:W-:Y:S01]  /*8640*/  UIADD3 UR4, UPT, UPT, UR4, 0xc00, URZ ;  /* 0x00000c0004047890 */ /* 0x000fe2000fffe0ff */
[----:B------:R-:W-:Y:S03]  /*8650*/  UMOV UR6, UR42 ;  /* 0x0000002a00067c82 */ /* 0x000fe60008000000 */
[----:B------:R2:W-:Y:S01]  /*8660*/  UTMASTG.3D [UR8], [UR12] ;  /* 0x000000080c0073b5 */ /* 0x0005e20008010000 */
[----:B------:R-:W-:Y:S04]  /*8670*/  UMOV UR7, UR36 ;  /* 0x0000002400077c82 */ /* 0x000fe80008000000 */
[----:B------:R2:W-:Y:S02]  /*8680*/  UTMASTG.3D [UR4], [UR12] ;  /* 0x000000040c0073b5 */ /* 0x0005e40008010000 */
[----:B--2---:R0:W-:Y:S02]  /*8690*/  UTMACMDFLUSH ;  /* 0x00000000000079b7 */ /* 0x0041e40000000000 */
.L_x_156:
[----:B------:R-:W-:Y:S05]  /*86a0*/  BSYNC.RECONVERGENT B0 ;  /* 0x0000000000007941 */ /* 0x000fea0003800200 */
.L_x_155:
[----:B------:R-:W-:Y:S01]  /*86b0*/  UIADD3 UR43, UPT, UPT, UR43, 0x1, URZ ;  /* 0x000000012b2b7890 */ /* 0x000fe2000fffe0ff */
[----:B------:R-:W-:Y:S03]  /*86c0*/  BSSY.RECONVERGENT B0, `(.L_x_157) ;  /* 0x0000008000007945 */ /* 0x000fe60003800200 */
[----:B------:R-:W-:Y:S04]  /*86d0*/  UISETP.NE.AND UP0, UPT, UR43, 0x3, UPT ;  /* 0x000000032b00788c */ /* 0x000fe8000bf05270 */
[----:B------:R-:W-:Y:S02]  /*86e0*/  UISETP.EQ.XOR UP1, UPT, UR40, 0x3, !UP0 ;  /* 0x000000032800788c */ /* 0x000fe4000c722a70 */
[----:B------:R-:W-:Y:S02]  /*86f0*/  USEL UR56, UR43, URZ, UP0 ;  /* 0x000000ff2b387287 */ /* 0x000fe40008000000 */
[----:B------:R-:W-:Y:S04]  /*8700*/  USEL UR4, URZ, 0x1, !UP1 ;  /* 0x00000001ff047887 */ /* 0x000fe8000c800000 */
[----:B------:R-:W-:Y:S01]  /*8710*/  ULOP3.LUT UR51, UR51, UR4, URZ, 0x3c, !UPT ;  /* 0x0000000433337292 */ /* 0x000fe2000f8e3cff */
[----:B------:R-:W-:Y:S11]  /*8720*/  @P0 BRA `(.L_x_158) ;  /* 0x0000000000040947 */ /* 0x000ff60003800000 */
[----:B------:R-:W-:Y:S04]  /*8730*/  DEPBAR.LE SB0, 0x1 ;  /* 0x000080400000791a */ /* 0x000fe80000000000 */
.L_x_158:
[----:B------:R-:W-:Y:S05]  /*8740*/  BSYNC.RECONVERGENT B0 ;  /* 0x0000000000007941 */ /* 0x000fea0003800200 */
.L_x_157:
[----:B------:R-:W-:Y:S01]  /*8750*/  BAR.SYNC.DEFER_BLOCKING 0x1, 0x80 ;  /* 0x0042000000007b1d */ /* 0x000fe20000010000 */
[----:B------:R-:W-:Y:S01]  /*8760*/  UISETP.NE.AND UP0, UPT, UR50, -0x2, UPT ;  /* 0xfffffffe3200788c */ /* 0x000fe2000bf05270 */
[----:B------:R-:W-:Y:S08]  /*8770*/  IADD3 R0, PT, PT, R30, 0x1, RZ ;  /* 0x000000011e007810 */ /* 0x000ff00007ffe0ff */
[----:B------:R-:W-:Y:S05]  /*8780*/  BRA.U !UP0, `(.L_x_159) ;  /* 0x0000000108287547 */ /* 0x000fea000b800000 */
[----:B------:R-:W-:Y:S01]  /*8790*/  ISETP.NE.AND P0, PT, R79, RZ, PT ;  /* 0x000000ff4f00720c */ /* 0x000fe20003f05270 */
[----:B------:R-:W-:Y:S01]  /*87a0*/  IMAD.U32 R3, RZ, RZ, UR49 ;  /* 0x00000031ff037e24 */ /* 0x000fe2000f8e00ff */
[----:B------:R-:W-:Y:S01]  /*87b0*/  UIADD3 UR49, UPT, UPT, UR49, 0x1, URZ ;  /* 0x0000000131317890 */ /* 0x000fe2000fffe0ff */
[----:B------:R-:W-:Y:S03]  /*87c0*/  IMAD.U32 R2, RZ, RZ, UR37 ;  /* 0x00000025ff027e24 */ /* 0x000fe6000f8e00ff */
[----:B------:R-:W-:Y:S04]  /*87d0*/  UISETP.NE.AND UP0, UPT, UR49, 0x3, UPT ;  /* 0x000000033100788c */ /* 0x000fe8000bf05270 */
[----:B------:R-:W-:Y:S03]  /*87e0*/  USEL UR49, UR49, URZ, UP0 ;  /* 0x000000ff31317287 */ /* 0x000fe60008000000 */
[----:B------:R-:W-:Y:S05]  /*87f0*/  @P0 LEA R3, R3, UR48, 0x3 ;  /* 0x0000003003030c11 */ /* 0x000fea000f8e18ff */
[----:B------:R-:W-:Y:S05]  /*8800*/  @P0 VIADD R3, R3, 0x248 ;  /* 0x0000024803030836 */ /* 0x000fea0000000000 */
[----:B------:R-:W-:Y:S04]  /*8810*/  @P0 PRMT R2, R2, 0x654, R3 ;  /* 0x0000065402020816 */ /* 0x000fe80000000003 */
[----:B------:R2:W-:Y:S03]  /*8820*/  @P0 SYNCS.ARRIVE.TRANS64.RED.A1T0 RZ, [R2+URZ], RZ ;  /* 0x000000ff02ff09a7 */ /* 0x0005e600081004ff */
.L_x_159:
[----:B------:R-:W-:Y:S01]  /*8830*/  ISETP.NE.AND P2, PT, R75, RZ, PT ;  /* 0x000000ff4b00720c */ /* 0x000fe20003f45270 */
[----:B------:R-:W-:Y:S01]  /*8840*/  UIADD3 UR50, UPT, UPT, UR50, 0x2, URZ ;  /* 0x0000000232327890 */ /* 0x000fe2000fffe0ff */
[----:B------:R-:W-:Y:S01]  /*8850*/  ISETP.NE.AND P0, PT, R78, 0x2, PT ;  /* 0x000000024e00780c */ /* 0x000fe20003f05270 */
[----:B------:R-:W-:Y:S01]  /*8860*/  IMAD.IADD R20, R29, 0x1, R58 ;  /* 0x000000011d147824 */ /* 0x000fe200078e023a */
[----:B------:R-:W-:Y:S01]  /*8870*/  ISETP.NE.AND P1, PT, R0, 0x4, PT ;  /* 0x000000040000780c */ /* 0x000fe20003f25270 */
[----:B------:R-:W-:Y:S01]  /*8880*/  IMAD.IADD R21, R31, 0x1, R60 ;  /* 0x000000011f157824 */ /* 0x000fe200078e023c */
[----:B------:R-:W-:Y:S02]  /*8890*/  SEL R3, RZ, 0x1, P0 ;  /* 0x00000001ff037807 */ /* 0x000fe40000000000 */
[----:B--2---:R-:W-:Y:S02]  /*88a0*/  SEL R2, RZ, 0x1, P1 ;  /* 0x00000001ff027807 */ /* 0x004fe40000800000 */
[----:B------:R-:W-:Y:S02]  /*88b0*/  LOP3.LUT R72, R72, R3, RZ, 0x3c, !PT ;  /* 0x0000000348487212 */ /* 0x000fe400078e3cff */
[----:B------:R-:W-:Y:S02]  /*88c0*/  LOP3.LUT R73, R73, R2, RZ, 0x3c, !PT ;  /* 0x0000000249497212 */ /* 0x000fe400078e3cff */
[----:B------:R-:W-:Y:S02]  /*88d0*/  @P2 R2UR UR36, R71 ;  /* 0x00000000472422ca */ /* 0x000fe400000e0000 */
[----:B------:R-:W-:Y:S02]  /*88e0*/  SEL R78, R78, RZ, P0 ;  /* 0x000000ff4e4e7207 */ /* 0x000fe40000000000 */
[----:B------:R-:W-:Y:S01]  /*88f0*/  SEL R30, R0, RZ, P1 ;  /* 0x000000ff001e7207 */ /* 0x000fe20000800000 */
[----:B------:R-:W-:Y:S10]  /*8900*/  @P2 BRA `(.L_x_160) ;  /* 0xffffffdc00c82947 */ /* 0x000ff4000383ffff */
[----:B------:R-:W-:-:S09]  /*8910*/  UISETP.NE.AND UP0, UPT, UR53, URZ, UPT ;  /* 0x000000ff3500728c */ /* 0x000fd2000bf05270 */
[----:B------:R-:W-:Y:S05]  /*8920*/  BRA.U !UP0, `(.L_x_161) ;  /* 0x0000000108487547 */ /* 0x000fea000b800000 */
[----:B------:R-:W2:Y:S02]  /*8930*/  LDCU.64 UR4, c[0x0][0x890] ;  /* 0x00011200ff0477ac */ /* 0x000ea40008000a00 */
[----:B--2---:R-:W-:-:S04]  /*8940*/  UISETP.NE.U32.AND UP0, UPT, UR4, URZ, UPT ;  /* 0x000000ff0400728c */ /* 0x004fc8000bf05070 */
[----:B------:R-:W-:-:S09]  /*8950*/  UISETP.NE.AND.EX UP0, UPT, UR5, URZ, UPT, UP0 ;  /* 0x000000ff0500728c */ /* 0x000fd2000bf05300 */
[----:B------:R-:W-:Y:S05]  /*8960*/  BRA.U UP0, `(.L_x_162) ;  /* 0x00000001000c7547 */ /* 0x000fea000b800000 */
[----:B------:R-:W-:-:S13]  /*8970*/  FSETP.NEU.AND P0, PT, R35, RZ, PT ;  /* 0x000000ff2300720b */ /* 0x000fda0003f0d000 */
[----:B------:R-:W-:Y:S05]  /*8980*/  @!P0 EXIT ;  /* 0x000000000000894d */ /* 0x000fea0003800000 */
[----:B------:R-:W-:Y:S05]  /*8990*/  BRA `(.L_x_161) ;  /* 0x00000000002c7947 */ /* 0x000fea0003800000 */
.L_x_162:
[----:B------:R-:W-:Y:S01]  /*89a0*/  ISETP.NE.AND P0, PT, R77, RZ, PT ;  /* 0x000000ff4d00720c */ /* 0x000fe20003f05270 */
[----:B------:R-:W-:-:S12]  /*89b0*/  BSSY.RECONVERGENT B0, `(.L_x_161) ;  /* 0x0000009000007945 */ /* 0x000fd80003800200 */
[----:B------:R-:W-:Y:S05]  /*89c0*/  @P0 BRA `(.L_x_163) ;  /* 0x0000000000140947 */ /* 0x000fea0003800000 */
[----:B------:R-:W2:Y:S02]  /*89d0*/  LDCU.64 UR4, c[0x0][0x888] ;  /* 0x00011100ff0477ac */ /* 0x000ea40008000a00 */
[----:B--2---:R-:W-:-:S04]  /*89e0*/  ISETP.NE.U32.AND P0, PT, RZ, UR4, PT ;  /* 0x00000004ff007c0c */ /* 0x004fc8000bf05070 */
[----:B------:R-:W-:-:S13]  /*89f0*/  ISETP.NE.AND.EX P0, PT, RZ, UR5, PT, P0 ;  /* 0x00000005ff007c0c */ /* 0x000fda000bf05300 */
[----:B------:R-:W-:Y:S05]  /*8a00*/  @!P0 EXIT ;  /* 0x000000000000894d */ /* 0x000fea0003800000 */
[----:B------:R-:W-:Y:S05]  /*8a10*/  BRA `(.L_x_164) ;  /* 0x0000000000087947 */ /* 0x000fea0003800000 */
.L_x_163:
[----:B------:R-:W-:-:S13]  /*8a20*/  FSETP.NEU.AND P0, PT, R35, RZ, PT ;  /* 0x000000ff2300720b */ /* 0x000fda0003f0d000 */
[----:B------:R-:W-:Y:S05]  /*8a30*/  @!P0 EXIT ;  /* 0x000000000000894d */ /* 0x000fea0003800000 */
.L_x_164:
[----:B------:R-:W-:Y:S05]  /*8a40*/  BSYNC.RECONVERGENT B0 ;  /* 0x0000000000007941 */ /* 0x000fea0003800200 */
.L_x_161:
[----:B------:R-:W-:Y:S01]  /*8a50*/  ULEA UR4, UR49, UR48, 0x3 ;  /* 0x0000003031047291 */ /* 0x000fe2000f8e18ff */
[----:B------:R-:W-:-:S04]  /*8a60*/  DEPBAR.LE SB0, 0x0 ;  /* 0x000080000000791a */ /* 0x000fc80000000000 */
[----:B------:R-:W-:-:S04]  /*8a70*/  UIADD3 UR4, UPT, UPT, UR4, 0x248, URZ ;  /* 0x0000024804047890 */ /* 0x000fc8000fffe0ff */
[----:B------:R-:W-:-:S09]  /*8a80*/  UPRMT UR4, UR37, 0x654, UR4 ;  /* 0x0000065425047896 */ /* 0x000fd20008000004 */
[----:B------:R-:W-:Y:S01]  /*8a90*/  SYNCS.ARRIVE.TRANS64.RED.A1T0 RZ, [UR4], RZ ;  /* 0x000000ffffff79a7 */ /* 0x000fe20008100404 */
[----:B------:R-:W-:Y:S05]  /*8aa0*/  EXIT ;  /* 0x000000000000794d */ /* 0x000fea0003800000 */
.L_x_25:
[----:B--2---:R2:W4:Y:S02]  /*8ab0*/  SYNCS.PHASECHK.TRANS64.TRYWAIT P0, [R3+URZ+0x2e0], R2 ;  /* 0x0002e002030075a7 */ /* 0x00452400080011ff */
[----:B----4-:R-:W-:Y:S05]  /*8ac0*/  @!P0 NANOSLEEP.SYNCS 0x989680 ;  /* 0x009896800000895d */ /* 0x010fea0003900000 */
[----:B------:R-:W4:Y:S02]  /*8ad0*/  @!P0 SYNCS.PHASECHK.TRANS64 P0, [R3+URZ+0x2e0], R2 ;  /* 0x0002e002030085a7 */ /* 0x000f2400080010ff */
[----:B----4-:R-:W-:Y:S05]  /*8ae0*/  @!P0 BRA `(.L_x_25) ;  /* 0xfffffffc00f08947 */ /* 0x010fea000383ffff */
[----:B------:R-:W-:Y:S05]  /*8af0*/  BRA `(.L_x_165) ;  /* 0xffffff9000447947 */ /* 0x000fea000383ffff */
.L_x_28:
[----:B-1----:R-:W-:-:S07]  /*8b00*/  MOV R2, UR33 ;  /* 0x0000002100027c02 */ /* 0x002fce0008000f00 */
.L_x_166:
[----:B-1----:R1:W2:Y:S02]  /*8b10*/  SYNCS.PHASECHK.TRANS64.TRYWAIT P0, [R2+URZ+0x118], R5 ;  /* 0x00011805020075a7 */ /* 0x0022a400080011ff */
[----:B--2---:R-:W-:Y:S05]  /*8b20*/  @!P0 NANOSLEEP.SYNCS 0x989680 ;  /* 0x009896800000895d */ /* 0x004fea0003900000 */
[----:B------:R-:W2:Y:S02]  /*8b30*/  @!P0 SYNCS.PHASECHK.TRANS64 P0, [R2+URZ+0x118], R5 ;  /* 0x00011805020085a7 */ /* 0x000ea400080010ff */
[----:B--2---:R-:W-:Y:S05]  /*8b40*/  @!P0 BRA `(.L_x_166) ;  /* 0xfffffffc00f08947 */ /* 0x004fea000383ffff */
[----:B------:R-:W-:Y:S05]  /*8b50*/  BRA `(.L_x_27) ;  /* 0xffffff9000ac7947 */ /* 0x000fea000383ffff */
.L_x_35:
[----:B-1----:R-:W-:-:S07]  /*8b60*/  MOV R2, UR17 ;  /* 0x0000001100027c02 */ /* 0x002fce0008000f00 */
.L_x_167:
[----:B-1----:R1:W2:Y:S02]  /*8b70*/  SYNCS.PHASECHK.TRANS64.TRYWAIT P0, [R2+URZ+0x118], R5 ;  /* 0x00011805020075a7 */ /* 0x0022a400080011ff */
[----:B--2---:R-:W-:Y:S05]  /*8b80*/  @!P0 NANOSLEEP.SYNCS 0x989680 ;  /* 0x009896800000895d */ /* 0x004fea0003900000 */
[----:B------:R-:W2:Y:S02]  /*8b90*/  @!P0 SYNCS.PHASECHK.TRANS64 P0, [R2+URZ+0x118], R5 ;  /* 0x00011805020085a7 */ /* 0x000ea400080010ff */
[----:B--2---:R-:W-:Y:S05]  /*8ba0*/  @!P0 BRA `(.L_x_167) ;  /* 0xfffffffc00f08947 */ /* 0x004fea000383ffff */
[----:B------:R-:W-:Y:S05]  /*8bb0*/  BRA `(.L_x_34) ;  /* 0xffffff9400687947 */ /* 0x000fea000383ffff */
.L_x_40:
[----:B-1----:R1:W2:Y:S02]  /*8bc0*/  SYNCS.PHASECHK.TRANS64.TRYWAIT P0, [R2+URZ+0x270], R3 ;  /* 0x00027003020075a7 */ /* 0x0022a400080011ff */
[----:B--2---:R-:W-:Y:S05]  /*8bd0*/  @!P0 NANOSLEEP.SYNCS 0x989680 ;  /* 0x009896800000895d */ /* 0x004fea0003900000 */
[----:B------:R-:W2:Y:S02]  /*8be0*/  @!P0 SYNCS.PHASECHK.TRANS64 P0, [R2+URZ+0x270], R3 ;  /* 0x00027003020085a7 */ /* 0x000ea400080010ff */
[----:B--2---:R-:W-:Y:S05]  /*8bf0*/  @!P0 BRA `(.L_x_40) ;  /* 0xfffffffc00f08947 */ /* 0x004fea000383ffff */
[----:B------:R-:W-:Y:S05]  /*8c00*/  BRA `(.L_x_168) ;  /* 0xffffff98000c7947 */ /* 0x000fea000383ffff */
.L_x_44:
[----:B---3--:R-:W-:-:S07]  /*8c10*/  MOV R0, UR4 ;  /* 0x0000000400007c02 */ /* 0x008fce0008000f00 */
.L_x_169:
[----:B-1----:R1:W2:Y:S02]  /*8c20*/  SYNCS.PHASECHK.TRANS64.TRYWAIT P0, [R0+URZ], R3 ;  /* 0x00000003000075a7 */ /* 0x0022a400080011ff */
[----:B--2---:R-:W-:Y:S05]  /*8c30*/  @!P0 NANOSLEEP.SYNCS 0x989680 ;  /* 0x009896800000895d */ /* 0x004fea0003900000 */
[----:B------:R-:W2:Y:S02]  /*8c40*/  @!P0 SYNCS.PHASECHK.TRANS64 P0, [R0+URZ], R3 ;  /* 0x00000003000085a7 */ /* 0x000ea400080010ff */
[----:B--2---:R-:W-:Y:S05]  /*8c50*/  @!P0 BRA `(.L_x_169) ;  /* 0xfffffffc00f08947 */ /* 0x004fea000383ffff */
[----:B------:R-:W-:Y:S05]  /*8c60*/  BRA `(.L_x_170) ;  /* 0xffffff9c007c7947 */ /* 0x000fea000383ffff */
.L_x_45:
[----:B---3--:R-:W-:-:S07]  /*8c70*/  MOV R0, UR4 ;  /* 0x0000000400007c02 */ /* 0x008fce0008000f00 */
.L_x_171:
[----:B-1----:R1:W2:Y:S02]  /*8c80*/  SYNCS.PHASECHK.TRANS64.TRYWAIT P0, [R0+URZ], R3 ;  /* 0x00000003000075a7 */ /* 0x0022a400080011ff */
[----:B--2---:R-:W-:Y:S05]  /*8c90*/  @!P0 NANOSLEEP.SYNCS 0x989680 ;  /* 0x009896800000895d */ /* 0x004fea0003900000 */
[----:B------:R-:W2:Y:S02]  /*8ca0*/  @!P0 SYNCS.PHASECHK.TRANS64 P0, [R0+URZ], R3 ;  /* 0x00000003000085a7 */ /* 0x000ea400080010ff */
[----:B--2---:R-:W-:Y:S05]  /*8cb0*/  @!P0 BRA `(.L_x_171) ;  /* 0xfffffffc00f08947 */ /* 0x004fea000383ffff */
[----:B------:R-:W-:Y:S05]  /*8cc0*/  BRA `(.L_x_172) ;  /* 0xffffff9c00887947 */ /* 0x000fea000383ffff */
.L_x_46:
[----:B---3--:R-:W-:-:S07]  /*8cd0*/  MOV R0, UR4 ;  /* 0x0000000400007c02 */ /* 0x008fce0008000f00 */
.L_x_173:
[----:B-1----:R1:W2:Y:S02]  /*8ce0*/  SYNCS.PHASECHK.TRANS64.TRYWAIT P0, [R0+URZ], R3 ;  /* 0x00000003000075a7 */ /* 0x0022a400080011ff */
[----:B--2---:R-:W-:Y:S05]  /*8cf0*/  @!P0 NANOSLEEP.SYNCS 0x989680 ;  /* 0x009896800000895d */ /* 0x004fea0003900000 */
[----:B------:R-:W2:Y:S02]  /*8d00*/  @!P0 SYNCS.PHASECHK.TRANS64 P0, [R0+URZ], R3 ;  /* 0x00000003000085a7 */ /* 0x000ea400080010ff */
[----:B--2---:R-:W-:Y:S05]  /*8d10*/  @!P0 BRA `(.L_x_173) ;  /* 0xfffffffc00f08947 */ /* 0x004fea000383ffff */
[----:B------:R-:W-:Y:S05]  /*8d20*/  BRA `(.L_x_174) ;  /* 0xffffff9c00947947 */ /* 0x000fea000383ffff */
.L_x_47:
[----:B---3--:R-:W-:-:S07]  /*8d30*/  MOV R0, UR4 ;  /* 0x0000000400007c02 */ /* 0x008fce0008000f00 */
.L_x_175:
[----:B-1----:R1:W2:Y:S02]  /*8d40*/  SYNCS.PHASECHK.TRANS64.TRYWAIT P0, [R0+URZ], R3 ;  /* 0x00000003000075a7 */ /* 0x0022a400080011ff */
[----:B--2---:R-:W-:Y:S05]  /*8d50*/  @!P0 NANOSLEEP.SYNCS 0x989680 ;  /* 0x009896800000895d */ /* 0x004fea0003900000 */
[----:B------:R-:W2:Y:S02]  /*8d60*/  @!P0 SYNCS.PHASECHK.TRANS64 P0, [R0+URZ], R3 ;  /* 0x00000003000085a7 */ /* 0x000ea400080010ff */
[----:B--2---:R-:W-:Y:S05]  /*8d70*/  @!P0 BRA `(.L_x_175) ;  /* 0xfffffffc00f08947 */ /* 0x004fea000383ffff */
[----:B------:R-:W-:Y:S05]  /*8d80*/  BRA `(.L_x_176) ;  /* 0xffffff9c00a07947 */ /* 0x000fea000383ffff */
.L_x_48:
[----:B---3--:R-:W-:-:S07]  /*8d90*/  MOV R0, UR4 ;  /* 0x0000000400007c02 */ /* 0x008fce0008000f00 */
.L_x_177:
[----:B-1----:R1:W2:Y:S02]  /*8da0*/  SYNCS.PHASECHK.TRANS64.TRYWAIT P0, [R0+URZ], R3 ;  /* 0x00000003000075a7 */ /* 0x0022a400080011ff */
[----:B--2---:R-:W-:Y:S05]  /*8db0*/  @!P0 NANOSLEEP.SYNCS 0x989680 ;  /* 0x009896800000895d */ /* 0x004fea0003900000 */
[----:B------:R-:W2:Y:S02]  /*8dc0*/  @!P0 SYNCS.PHASECHK.TRANS64 P0, [R0+URZ], R3 ;  /* 0x00000003000085a7 */ /* 0x000ea400080010ff */
[----:B--2---:R-:W-:Y:S05]  /*8dd0*/  @!P0 BRA `(.L_x_177) ;  /* 0xfffffffc00f08947 */ /* 0x004fea000383ffff */
[----:B------:R-:W-:Y:S05]  /*8de0*/  BRA `(.L_x_178) ;  /* 0xffffff9c00ac7947 */ /* 0x000fea000383ffff */
.L_x_49:
[----:B---3--:R-:W-:-:S07]  /*8df0*/  MOV R0, UR4 ;  /* 0x0000000400007c02 */ /* 0x008fce0008000f00 */
.L_x_179:
[----:B-1----:R1:W2:Y:S02]  /*8e00*/  SYNCS.PHASECHK.TRANS64.TRYWAIT P0, [R0+URZ], R3 ;  /* 0x00000003000075a7 */ /* 0x0022a400080011ff */
[----:B--2---:R-:W-:Y:S05]  /*8e10*/  @!P0 NANOSLEEP.SYNCS 0x989680 ;  /* 0x009896800000895d */ /* 0x004fea0003900000 */
[----:B------:R-:W2:Y:S02]  /*8e20*/  @!P0 SYNCS.PHASECHK.TRANS64 P0, [R0+URZ], R3 ;  /* 0x00000003000085a7 */ /* 0x000ea400080010ff */
[----:B--2---:R-:W-:Y:S05]  /*8e30*/  @!P0 BRA `(.L_x_179) ;  /* 0xfffffffc00f08947 */ /* 0x004fea000383ffff */
[----:B------:R-:W-:Y:S05]  /*8e40*/  BRA `(.L_x_180) ;  /* 0xffffff9c00b87947 */ /* 0x000fea000383ffff */
.L_x_50:
[----:B---3--:R-:W-:-:S07]  /*8e50*/  MOV R0, UR4 ;  /* 0x0000000400007c02 */ /* 0x008fce0008000f00 */
.L_x_181:
[----:B-1----:R1:W2:Y:S02]  /*8e60*/  SYNCS.PHASECHK.TRANS64.TRYWAIT P0, [R0+URZ], R3 ;  /* 0x00000003000075a7 */ /* 0x0022a400080011ff */
[----:B--2---:R-:W-:Y:S05]  /*8e70*/  @!P0 NANOSLEEP.SYNCS 0x989680 ;  /* 0x009896800000895d */ /* 0x004fea0003900000 */
[----:B------:R-:W2:Y:S02]  /*8e80*/  @!P0 SYNCS.PHASECHK.TRANS64 P0, [R0+URZ], R3 ;  /* 0x00000003000085a7 */ /* 0x000ea400080010ff */
[----:B--2---:R-:W-:Y:S05]  /*8e90*/  @!P0 BRA `(.L_x_181) ;  /* 0xfffffffc00f08947 */ /* 0x004fea000383ffff */
[----:B------:R-:W-:Y:S05]  /*8ea0*/  BRA `(.L_x_182) ;  /* 0xffffff9c00c47947 */ /* 0x000fea000383ffff */
.L_x_51:
[----:B---3--:R-:W-:-:S07]  /*8eb0*/  MOV R0, UR4 ;  /* 0x0000000400007c02 */ /* 0x008fce0008000f00 */
.L_x_183:
[----:B-1----:R1:W2:Y:S02]  /*8ec0*/  SYNCS.PHASECHK.TRANS64.TRYWAIT P0, [R0+URZ], R3 ;  /* 0x00000003000075a7 */ /* 0x0022a400080011ff */
[----:B--2---:R-:W-:Y:S05]  /*8ed0*/  @!P0 NANOSLEEP.SYNCS 0x989680 ;  /* 0x009896800000895d */ /* 0x004fea0003900000 */
[----:B------:R-:W2:Y:S02]  /*8ee0*/  @!P0 SYNCS.PHASECHK.TRANS64 P0, [R0+URZ], R3 ;  /* 0x00000003000085a7 */ /* 0x000ea400080010ff */
[----:B--2---:R-:W-:Y:S05]  /*8ef0*/  @!P0 BRA `(.L_x_183) ;  /* 0xfffffffc00f08947 */ /* 0x004fea000383ffff */
[----:B------:R-:W-:Y:S05]  /*8f00*/  BRA `(.L_x_184) ;  /* 0xffffff9c00d07947 */ /* 0x000fea000383ffff */
.L_x_52:
[----:B---3--:R-:W-:-:S07]  /*8f10*/  MOV R0, UR4 ;  /* 0x0000000400007c02 */ /* 0x008fce0008000f00 */
.L_x_185:
[----:B-1----:R1:W2:Y:S02]  /*8f20*/  SYNCS.PHASECHK.TRANS64.TRYWAIT P0, [R0+URZ], R3 ;  /* 0x00000003000075a7 */ /* 0x0022a400080011ff */
[----:B--2---:R-:W-:Y:S05]  /*8f30*/  @!P0 NANOSLEEP.SYNCS 0x989680 ;  /* 0x009896800000895d */ /* 0x004fea0003900000 */
[----:B------:R-:W2:Y:S02]  /*8f40*/  @!P0 SYNCS.PHASECHK.TRANS64 P0, [R0+URZ], R3 ;  /* 0x00000003000085a7 */ /* 0x000ea400080010ff */
[----:B--2---:R-:W-:Y:S05]  /*8f50*/  @!P0 BRA `(.L_x_185) ;  /* 0xfffffffc00f08947 */ /* 0x004fea000383ffff */
[----:B------:R-:W-:Y:S05]  /*8f60*/  BRA `(.L_x_186) ;  /* 0xffffff9c00dc7947 */ /* 0x000fea000383ffff */
.L_x_53:
[----:B---3--:R-:W-:-:S07]  /*8f70*/  MOV R0, UR4 ;  /* 0x0000000400007c02 */ /* 0x008fce0008000f00 */
.L_x_187:
[----:B-1----:R1:W2:Y:S02]  /*8f80*/  SYNCS.PHASECHK.TRANS64.TRYWAIT P0, [R0+URZ], R3 ;  /* 0x00000003000075a7 */ /* 0x0022a400080011ff */
[----:B--2---:R-:W-:Y:S05]  /*8f90*/  @!P0 NANOSLEEP.SYNCS 0x989680 ;  /* 0x009896800000895d */ /* 0x004fea0003900000 */
[----:B------:R-:W2:Y:S02]  /*8fa0*/  @!P0 SYNCS.PHASECHK.TRANS64 P0, [R0+URZ], R3 ;  /* 0x00000003000085a7 */ /* 0x000ea400080010ff */
[----:B--2---:R-:W-:Y:S05]  /*8fb0*/  @!P0 BRA `(.L_x_187) ;  /* 0xfffffffc00f08947 */ /* 0x004fea000383ffff */
[----:B------:R-:W-:Y:S05]  /*8fc0*/  BRA `(.L_x_188) ;  /* 0xffffff9c00e87947 */ /* 0x000fea000383ffff */
.L_x_54:
[----:B---3--:R-:W-:-:S07]  /*8fd0*/  MOV R0, UR4 ;  /* 0x0000000400007c02 */ /* 0x008fce0008000f00 */
.L_x_189:
[----:B-1----:R1:W2:Y:S02]  /*8fe0*/  SYNCS.PHASECHK.TRANS64.TRYWAIT P0, [R0+URZ], R3 ;  /* 0x00000003000075a7 */ /* 0x0022a400080011ff */
[----:B--2---:R-:W-:Y:S05]  /*8ff0*/  @!P0 NANOSLEEP.SYNCS 0x989680 ;  /* 0x009896800000895d */ /* 0x004fea0003900000 */
[----:B------:R-:W2:Y:S02]  /*9000*/  @!P0 SYNCS.PHASECHK.TRANS64 P0, [R0+URZ], R3 ;  /* 0x00000003000085a7 */ /* 0x000ea400080010ff */
[----:B--2---:R-:W-:Y:S05]  /*9010*/  @!P0 BRA `(.L_x_189) ;  /* 0xfffffffc00f08947 */ /* 0x004fea000383ffff */
[----:B------:R-:W-:Y:S05]  /*9020*/  BRA `(.L_x_190) ;  /* 0xffffff9c00f47947 */ /* 0x000fea000383ffff */
.L_x_55:
[----:B---3--:R-:W-:-:S07]  /*9030*/  MOV R0, UR4 ;  /* 0x0000000400007c02 */ /* 0x008fce0008000f00 */
.L_x_191:
[----:B-1----:R1:W2:Y:S02]  /*9040*/  SYNCS.PHASECHK.TRANS64.TRYWAIT P0, [R0+URZ], R3 ;  /* 0x00000003000075a7 */ /* 0x0022a400080011ff */
[----:B--2---:R-:W-:Y:S05]  /*9050*/  @!P0 NANOSLEEP.SYNCS 0x989680 ;  /* 0x009896800000895d */ /* 0x004fea0003900000 */
[----:B------:R-:W2:Y:S02]  /*9060*/  @!P0 SYNCS.PHASECHK.TRANS64 P0, [R0+URZ], R3 ;  /* 0x00000003000085a7 */ /* 0x000ea400080010ff */
[----:B--2---:R-:W-:Y:S05]  /*9070*/  @!P0 BRA `(.L_x_191) ;  /* 0xfffffffc00f08947 */ /* 0x004fea000383ffff */
[----:B------:R-:W-:Y:S05]  /*9080*/  BRA `(.L_x_192) ;  /* 0xffffffa000007947 */ /* 0x000fea000383ffff */
.L_x_56:
[----:B---3--:R-:W-:-:S07]  /*9090*/  MOV R0, UR4 ;  /* 0x0000000400007c02 */ /* 0x008fce0008000f00 */
.L_x_193:
[----:B-1----:R1:W2:Y:S02]  /*90a0*/  SYNCS.PHASECHK.TRANS64.TRYWAIT P0, [R0+URZ], R3 ;  /* 0x00000003000075a7 */ /* 0x0022a400080011ff */
[----:B--2---:R-:W-:Y:S05]  /*90b0*/  @!P0 NANOSLEEP.SYNCS 0x989680 ;  /* 0x009896800000895d */ /* 0x004fea0003900000 */
[----:B------:R-:W2:Y:S02]  /*90c0*/  @!P0 SYNCS.PHASECHK.TRANS64 P0, [R0+URZ], R3 ;  /* 0x00000003000085a7 */ /* 0x000ea400080010ff */
[----:B--2---:R-:W-:Y:S05]  /*90d0*/  @!P0 BRA `(.L_x_193) ;  /* 0xfffffffc00f08947 */ /* 0x004fea000383ffff */
[----:B------:R-:W-:Y:S05]  /*90e0*/  BRA `(.L_x_194) ;  /* 0xffffffa0000c7947 */ /* 0x000fea000383ffff */
.L_x_57:
[----:B---3--:R-:W-:-:S07]  /*90f0*/  MOV R0, UR4 ;  /* 0x0000000400007c02 */ /* 0x008fce0008000f00 */
.L_x_195:
[----:B-1----:R1:W2:Y:S02]  /*9100*/  SYNCS.PHASECHK.TRANS64.TRYWAIT P0, [R0+URZ], R3 ;  /* 0x00000003000075a7 */ /* 0x0022a400080011ff */
[----:B--2---:R-:W-:Y:S05]  /*9110*/  @!P0 NANOSLEEP.SYNCS 0x989680 ;  /* 0x009896800000895d */ /* 0x004fea0003900000 */
[----:B------:R-:W2:Y:S02]  /*9120*/  @!P0 SYNCS.PHASECHK.TRANS64 P0, [R0+URZ], R3 ;  /* 0x00000003000085a7 */ /* 0x000ea400080010ff */
[----:B--2---:R-:W-:Y:S05]  /*9130*/  @!P0 BRA `(.L_x_195) ;  /* 0xfffffffc00f08947 */ /* 0x004fea000383ffff */
[----:B------:R-:W-:Y:S05]  /*9140*/  BRA `(.L_x_196) ;  /* 0xffffffa000187947 */ /* 0x000fea000383ffff */
.L_x_58:
[----:B---3--:R-:W-:-:S07]  /*9150*/  MOV R0, UR4 ;  /* 0x0000000400007c02 */ /* 0x008fce0008000f00 */
.L_x_197:
[----:B-1----:R1:W2:Y:S02]  /*9160*/  SYNCS.PHASECHK.TRANS64.TRYWAIT P0, [R0+URZ], R3 ;  /* 0x00000003000075a7 */ /* 0x0022a400080011ff */
[----:B--2---:R-:W-:Y:S05]  /*9170*/  @!P0 NANOSLEEP.SYNCS 0x989680 ;  /* 0x009896800000895d */ /* 0x004fea0003900000 */
[----:B------:R-:W2:Y:S02]  /*9180*/  @!P0 SYNCS.PHASECHK.TRANS64 P0, [R0+URZ], R3 ;  /* 0x00000003000085a7 */ /* 0x000ea400080010ff */
[----:B--2---:R-:W-:Y:S05]  /*9190*/  @!P0 BRA `(.L_x_197) ;  /* 0xfffffffc00f08947 */ /* 0x004fea000383ffff */
[----:B------:R-:W-:Y:S05]  /*91a0*/  BRA `(.L_x_198) ;  /* 0xffffffa000247947 */ /* 0x000fea000383ffff */
.L_x_59:
[----:B---3--:R-:W-:-:S07]  /*91b0*/  MOV R0, UR4 ;  /* 0x0000000400007c02 */ /* 0x008fce0008000f00 */
.L_x_199:
[----:B-1----:R1:W2:Y:S02]  /*91c0*/  SYNCS.PHASECHK.TRANS64.TRYWAIT P0, [R0+URZ], R3 ;  /* 0x00000003000075a7 */ /* 0x0022a400080011ff */
[----:B--2---:R-:W-:Y:S05]  /*91d0*/  @!P0 NANOSLEEP.SYNCS 0x989680 ;  /* 0x009896800000895d */ /* 0x004fea0003900000 */
[----:B------:R-:W2:Y:S02]  /*91e0*/  @!P0 SYNCS.PHASECHK.TRANS64 P0, [R0+URZ], R3 ;  /* 0x00000003000085a7 */ /* 0x000ea400080010ff */
[----:B--2---:R-:W-:Y:S05]  /*91f0*/  @!P0 BRA `(.L_x_199) ;  /* 0xfffffffc00f08947 */ /* 0x004fea000383ffff */
[----:B------:R-:W-:Y:S05]  /*9200*/  BRA `(.L_x_200) ;  /* 0xffffffa000307947 */ /* 0x000fea000383ffff */
.L_x_60:
[----:B---3--:R-:W-:-:S07]  /*9210*/  MOV R0, UR4 ;  /* 0x0000000400007c02 */ /* 0x008fce0008000f00 */
.L_x_201:
[----:B-1----:R1:W2:Y:S02]  /*9220*/  SYNCS.PHASECHK.TRANS64.TRYWAIT P0, [R0+URZ], R3 ;  /* 0x00000003000075a7 */ /* 0x0022a400080011ff */
[----:B--2---:R-:W-:Y:S05]  /*9230*/  @!P0 NANOSLEEP.SYNCS 0x989680 ;  /* 0x009896800000895d */ /* 0x004fea0003900000 */
[----:B------:R-:W2:Y:S02]  /*9240*/  @!P0 SYNCS.PHASECHK.TRANS64 P0, [R0+URZ], R3 ;  /* 0x00000003000085a7 */ /* 0x000ea400080010ff */
[----:B--2---:R-:W-:Y:S05]  /*9250*/  @!P0 BRA `(.L_x_201) ;  /* 0xfffffffc00f08947 */ /* 0x004fea000383ffff */
[----:B------:R-:W-:Y:S05]  /*9260*/  BRA `(.L_x_202) ;  /* 0xffffffa0003c7947 */ /* 0x000fea000383ffff */
.L_x_61:
[----:B---3--:R-:W-:-:S07]  /*9270*/  MOV R0, UR4 ;  /* 0x0000000400007c02 */ /* 0x008fce0008000f00 */
.L_x_203:
[----:B-1----:R1:W2:Y:S02]  /*9280*/  SYNCS.PHASECHK.TRANS64.TRYWAIT P0, [R0+URZ], R3 ;  /* 0x00000003000075a7 */ /* 0x0022a400080011ff */
[----:B--2---:R-:W-:Y:S05]  /*9290*/  @!P0 NANOSLEEP.SYNCS 0x989680 ;  /* 0x009896800000895d */ /* 0x004fea0003900000 */
[----:B------:R-:W2:Y:S02]  /*92a0*/  @!P0 SYNCS.PHASECHK.TRANS64 P0, [R0+URZ], R3 ;  /* 0x00000003000085a7 */ /* 0x000ea400080010ff */
[----:B--2---:R-:W-:Y:S05]  /*92b0*/  @!P0 BRA `(.L_x_203) ;  /* 0xfffffffc00f08947 */ /* 0x004fea000383ffff */
[----:B------:R-:W-:Y:S05]  /*92c0*/  BRA `(.L_x_204) ;  /* 0xffffffa000487947 */ /* 0x000fea000383ffff */
.L_x_62:
[----:B---3--:R-:W-:-:S07]  /*92d0*/  MOV R0, UR4 ;  /* 0x0000000400007c02 */ /* 0x008fce0008000f00 */
.L_x_205:
[----:B-1----:R1:W2:Y:S02]  /*92e0*/  SYNCS.PHASECHK.TRANS64.TRYWAIT P0, [R0+URZ], R3 ;  /* 0x00000003000075a7 */ /* 0x0022a400080011ff */
[----:B--2---:R-:W-:Y:S05]  /*92f0*/  @!P0 NANOSLEEP.SYNCS 0x989680 ;  /* 0x009896800000895d */ /* 0x004fea0003900000 */
[----:B------:R-:W2:Y:S02]  /*9300*/  @!P0 SYNCS.PHASECHK.TRANS64 P0, [R0+URZ], R3 ;  /* 0x00000003000085a7 */ /* 0x000ea400080010ff */
[----:B--2---:R-:W-:Y:S05]  /*9310*/  @!P0 BRA `(.L_x_205) ;  /* 0xfffffffc00f08947 */ /* 0x004fea000383ffff */
[----:B------:R-:W-:Y:S05]  /*9320*/  BRA `(.L_x_206) ;  /* 0xffffffa000547947 */ /* 0x000fea000383ffff */
.L_x_63:
[----:B---3--:R-:W-:-:S07]  /*9330*/  MOV R0, UR4 ;  /* 0x0000000400007c02 */ /* 0x008fce0008000f00 */
.L_x_207:
[----:B-1----:R1:W2:Y:S02]  /*9340*/  SYNCS.PHASECHK.TRANS64.TRYWAIT P0, [R0+URZ], R3 ;  /* 0x00000003000075a7 */ /* 0x0022a400080011ff */
[----:B--2---:R-:W-:Y:S05]  /*9350*/  @!P0 NANOSLEEP.SYNCS 0x989680 ;  /* 0x009896800000895d */ /* 0x004fea0003900000 */
[----:B------:R-:W2:Y:S02]  /*9360*/  @!P0 SYNCS.PHASECHK.TRANS64 P0, [R0+URZ], R3 ;  /* 0x00000003000085a7 */ /* 0x000ea400080010ff */
[----:B--2---:R-:W-:Y:S05]  /*9370*/  @!P0 BRA `(.L_x_207) ;  /* 0xfffffffc00f08947 */ /* 0x004fea000383ffff */
[----:B------:R-:W-:Y:S05]  /*9380*/  BRA `(.L_x_208) ;  /* 0xffffffa000607947 */ /* 0x000fea000383ffff */
.L_x_64:
[----:B---3--:R-:W-:-:S07]  /*9390*/  MOV R0, UR4 ;  /* 0x0000000400007c02 */ /* 0x008fce0008000f00 */
.L_x_209:
[----:B-1----:R1:W2:Y:S02]  /*93a0*/  SYNCS.PHASECHK.TRANS64.TRYWAIT P0, [R0+URZ], R3 ;  /* 0x00000003000075a7 */ /* 0x0022a400080011ff */
[----:B--2---:R-:W-:Y:S05]  /*93b0*/  @!P0 NANOSLEEP.SYNCS 0x989680 ;  /* 0x009896800000895d */ /* 0x004fea0003900000 */
[----:B------:R-:W2:Y:S02]  /*93c0*/  @!P0 SYNCS.PHASECHK.TRANS64 P0, [R0+URZ], R3 ;  /* 0x00000003000085a7 */ /* 0x000ea400080010ff */
[----:B--2---:R-:W-:Y:S05]  /*93d0*/  @!P0 BRA `(.L_x_209) ;  /* 0xfffffffc00f08947 */ /* 0x004fea000383ffff */
[----:B------:R-:W-:Y:S05]  /*93e0*/  BRA `(.L_x_210) ;  /* 0xffffffa0006c7947 */ /* 0x000fea000383ffff */
.L_x_65:
[----:B---3--:R-:W-:-:S07]  /*93f0*/  MOV R0, UR4 ;  /* 0x0000000400007c02 */ /* 0x008fce0008000f00 */
.L_x_211:
[----:B-1----:R1:W2:Y:S02]  /*9400*/  SYNCS.PHASECHK.TRANS64.TRYWAIT P0, [R0+URZ], R3 ;  /* 0x00000003000075a7 */ /* 0x0022a400080011ff */
[----:B--2---:R-:W-:Y:S05]  /*9410*/  @!P0 NANOSLEEP.SYNCS 0x989680 ;  /* 0x009896800000895d */ /* 0x004fea0003900000 */
[----:B------:R-:W2:Y:S02]  /*9420*/  @!P0 SYNCS.PHASECHK.TRANS64 P0, [R0+URZ], R3 ;  /* 0x00000003000085a7 */ /* 0x000ea400080010ff */
[----:B--2---:R-:W-:Y:S05]  /*9430*/  @!P0 BRA `(.L_x_211) ;  /* 0xfffffffc00f08947 */ /* 0x004fea000383ffff */
[----:B------:R-:W-:Y:S05]  /*9440*/  BRA `(.L_x_212) ;  /* 0xffffffa000787947 */ /* 0x000fea000383ffff */
.L_x_66:
[----:B---3--:R-:W-:-:S07]  /*9450*/  MOV R0, UR4 ;  /* 0x0000000400007c02 */ /* 0x008fce0008000f00 */
.L_x_213:
[----:B-1----:R1:W2:Y:S02]  /*9460*/  SYNCS.PHASECHK.TRANS64.TRYWAIT P0, [R0+URZ], R3 ;  /* 0x00000003000075a7 */ /* 0x0022a400080011ff */
[----:B--2---:R-:W-:Y:S05]  /*9470*/  @!P0 NANOSLEEP.SYNCS 0x989680 ;  /* 0x009896800000895d */ /* 0x004fea0003900000 */
[----:B------:R-:W2:Y:S02]  /*9480*/  @!P0 SYNCS.PHASECHK.TRANS64 P0, [R0+URZ], R3 ;  /* 0x00000003000085a7 */ /* 0x000ea400080010ff */
[----:B--2---:R-:W-:Y:S05]  /*9490*/  @!P0 BRA `(.L_x_213) ;  /* 0xfffffffc00f08947 */ /* 0x004fea000383ffff */
[----:B------:R-:W-:Y:S05]  /*94a0*/  BRA `(.L_x_214) ;  /* 0xffffffa000847947 */ /* 0x000fea000383ffff */
.L_x_67:
[----:B---3--:R-:W-:-:S07]  /*94b0*/  MOV R0, UR4 ;  /* 0x0000000400007c02 */ /* 0x008fce0008000f00 */
.L_x_215:
[----:B-1----:R1:W2:Y:S02]  /*94c0*/  SYNCS.PHASECHK.TRANS64.TRYWAIT P0, [R0+URZ], R3 ;  /* 0x00000003000075a7 */ /* 0x0022a400080011ff */
[----:B--2---:R-:W-:Y:S05]  /*94d0*/  @!P0 NANOSLEEP.SYNCS 0x989680 ;  /* 0x009896800000895d */ /* 0x004fea0003900000 */
[----:B------:R-:W2:Y:S02]  /*94e0*/  @!P0 SYNCS.PHASECHK.TRANS64 P0, [R0+URZ], R3 ;  /* 0x00000003000085a7 */ /* 0x000ea400080010ff */
[----:B--2---:R-:W-:Y:S05]  /*94f0*/  @!P0 BRA `(.L_x_215) ;  /* 0xfffffffc00f08947 */ /* 0x004fea000383ffff */
[----:B------:R-:W-:Y:S05]  /*9500*/  BRA `(.L_x_216) ;  /* 0xffffffa000907947 */ /* 0x000fea000383ffff */
.L_x_68:
[----:B---3--:R-:W-:-:S07]  /*9510*/  MOV R0, UR4 ;  /* 0x0000000400007c02 */ /* 0x008fce0008000f00 */
.L_x_217:
[----:B-1----:R1:W2:Y:S02]  /*9520*/  SYNCS.PHASECHK.TRANS64.TRYWAIT P0, [R0+URZ], R3 ;  /* 0x00000003000075a7 */ /* 0x0022a400080011ff */
[----:B--2---:R-:W-:Y:S05]  /*9530*/  @!P0 NANOSLEEP.SYNCS 0x989680 ;  /* 0x009896800000895d */ /* 0x004fea0003900000 */
[----:B------:R-:W2:Y:S02]  /*9540*/  @!P0 SYNCS.PHASECHK.TRANS64 P0, [R0+URZ], R3 ;  /* 0x00000003000085a7 */ /* 0x000ea400080010ff */
[----:B--2---:R-:W-:Y:S05]  /*9550*/  @!P0 BRA `(.L_x_217) ;  /* 0xfffffffc00f08947 */ /* 0x004fea000383ffff */
[----:B------:R-:W-:Y:S05]  /*9560*/  BRA `(.L_x_218) ;  /* 0xffffffa0009c7947 */ /* 0x000fea000383ffff */
.L_x_69:
[----:B---3--:R-:W-:-:S07]  /*9570*/  MOV R0, UR4 ;  /* 0x0000000400007c02 */ /* 0x008fce0008000f00 */
.L_x_219:
[----:B-1----:R1:W2:Y:S02]  /*9580*/  SYNCS.PHASECHK.TRANS64.TRYWAIT P0, [R0+URZ], R3 ;  /* 0x00000003000075a7 */ /* 0x0022a400080011ff */
[----:B--2---:R-:W-:Y:S05]  /*9590*/  @!P0 NANOSLEEP.SYNCS 0x989680 ;  /* 0x009896800000895d */ /* 0x004fea0003900000 */
[----:B------:R-:W2:Y:S02]  /*95a0*/  @!P0 SYNCS.PHASECHK.TRANS64 P0, [R0+URZ], R3 ;  /* 0x00000003000085a7 */ /* 0x000ea400080010ff */
[----:B--2---:R-:W-:Y:S05]  /*95b0*/  @!P0 BRA `(.L_x_219) ;  /* 0xfffffffc00f08947 */ /* 0x004fea000383ffff */
[----:B------:R-:W-:Y:S05]  /*95c0*/  BRA `(.L_x_220) ;  /* 0xffffffa000a87947 */ /* 0x000fea000383ffff */
.L_x_70:
[----:B---3--:R-:W-:-:S07]  /*95d0*/  MOV R0, UR4 ;  /* 0x0000000400007c02 */ /* 0x008fce0008000f00 */
.L_x_221:
[----:B-1----:R1:W2:Y:S02]  /*95e0*/  SYNCS.PHASECHK.TRANS64.TRYWAIT P0, [R0+URZ], R3 ;  /* 0x00000003000075a7 */ /* 0x0022a400080011ff */
[----:B--2---:R-:W-:Y:S05]  /*95f0*/  @!P0 NANOSLEEP.SYNCS 0x989680 ;  /* 0x009896800000895d */ /* 0x004fea0003900000 */
[----:B------:R-:W2:Y:S02]  /*9600*/  @!P0 SYNCS.PHASECHK.TRANS64 P0, [R0+URZ], R3 ;  /* 0x00000003000085a7 */ /* 0x000ea400080010ff */
[----:B--2---:R-:W-:Y:S05]  /*9610*/  @!P0 BRA `(.L_x_221) ;  /* 0xfffffffc00f08947 */ /* 0x004fea000383ffff */
[----:B------:R-:W-:Y:S05]  /*9620*/  BRA `(.L_x_222) ;  /* 0xffffffa000b47947 */ /* 0x000fea000383ffff */
.L_x_71:
[----:B---3--:R-:W-:-:S07]  /*9630*/  MOV R0, UR4 ;  /* 0x0000000400007c02 */ /* 0x008fce0008000f00 */
.L_x_223:
[----:B-1----:R1:W2:Y:S02]  /*9640*/  SYNCS.PHASECHK.TRANS64.TRYWAIT P0, [R0+URZ], R3 ;  /* 0x00000003000075a7 */ /* 0x0022a400080011ff */
[----:B--2---:R-:W-:Y:S05]  /*9650*/  @!P0 NANOSLEEP.SYNCS 0x989680 ;  /* 0x009896800000895d */ /* 0x004fea0003900000 */
[----:B------:R-:W2:Y:S02]  /*9660*/  @!P0 SYNCS.PHASECHK.TRANS64 P0, [R0+URZ], R3 ;  /* 0x00000003000085a7 */ /* 0x000ea400080010ff */
[----:B--2---:R-:W-:Y:S05]  /*9670*/  @!P0 BRA `(.L_x_223) ;  /* 0xfffffffc00f08947 */ /* 0x004fea000383ffff */
[----:B------:R-:W-:Y:S05]  /*9680*/  BRA `(.L_x_224) ;  /* 0xffffffa000c07947 */ /* 0x000fea000383ffff */
.L_x_72:
[----:B---3--:R-:W-:-:S07]  /*9690*/  MOV R0, UR4 ;  /* 0x0000000400007c02 */ /* 0x008fce0008000f00 */
.L_x_225:
[----:B-1----:R1:W2:Y:S02]  /*96a0*/  SYNCS.PHASECHK.TRANS64.TRYWAIT P0, [R0+URZ], R3 ;  /* 0x00000003000075a7 */ /* 0x0022a400080011ff */
[----:B--2---:R-:W-:Y:S05]  /*96b0*/  @!P0 NANOSLEEP.SYNCS 0x989680 ;  /* 0x009896800000895d */ /* 0x004fea0003900000 */
[----:B------:R-:W2:Y:S02]  /*96c0*/  @!P0 SYNCS.PHASECHK.TRANS64 P0, [R0+URZ], R3 ;  /* 0x00000003000085a7 */ /* 0x000ea400080010ff */
[----:B--2---:R-:W-:Y:S05]  /*96d0*/  @!P0 BRA `(.L_x_225) ;  /* 0xfffffffc00f08947 */ /* 0x004fea000383ffff */
[----:B------:R-:W-:Y:S05]  /*96e0*/  BRA `(.L_x_226) ;  /* 0xffffffa000cc7947 */ /* 0x000fea000383ffff */
.L_x_73:
[----:B---3--:R-:W-:-:S07]  /*96f0*/  MOV R0, UR4 ;  /* 0x0000000400007c02 */ /* 0x008fce0008000f00 */
.L_x_227:
[----:B-1----:R1:W2:Y:S02]  /*9700*/  SYNCS.PHASECHK.TRANS64.TRYWAIT P0, [R0+URZ], R3 ;  /* 0x00000003000075a7 */ /* 0x0022a400080011ff */
[----:B--2---:R-:W-:Y:S05]  /*9710*/  @!P0 NANOSLEEP.SYNCS 0x989680 ;  /* 0x009896800000895d */ /* 0x004fea0003900000 */
[----:B------:R-:W2:Y:S02]  /*9720*/  @!P0 SYNCS.PHASECHK.TRANS64 P0, [R0+URZ], R3 ;  /* 0x00000003000085a7 */ /* 0x000ea400080010ff */
[----:B--2---:R-:W-:Y:S05]  /*9730*/  @!P0 BRA `(.L_x_227) ;  /* 0xfffffffc00f08947 */ /* 0x004fea000383ffff */
[----:B------:R-:W-:Y:S05]  /*9740*/  BRA `(.L_x_228) ;  /* 0xffffffa000d87947 */ /* 0x000fea000383ffff */
.L_x_74:
[----:B---3--:R-:W-:-:S07]  /*9750*/  MOV R0, UR4 ;  /* 0x0000000400007c02 */ /* 0x008fce0008000f00 */
.L_x_229:
[----:B-1----:R1:W2:Y:S02]  /*9760*/  SYNCS.PHASECHK.TRANS64.TRYWAIT P0, [R0+URZ], R3 ;  /* 0x00000003000075a7 */ /* 0x0022a400080011ff */
[----:B--2---:R-:W-:Y:S05]  /*9770*/  @!P0 NANOSLEEP.SYNCS 0x989680 ;  /* 0x009896800000895d */ /* 0x004fea0003900000 */
[----:B------:R-:W2:Y:S02]  /*9780*/  @!P0 SYNCS.PHASECHK.TRANS64 P0, [R0+URZ], R3 ;  /* 0x00000003000085a7 */ /* 0x000ea400080010ff */
[----:B--2---:R-:W-:Y:S05]  /*9790*/  @!P0 BRA `(.L_x_229) ;  /* 0xfffffffc00f08947 */ /* 0x004fea000383ffff */
[----:B------:R-:W-:Y:S05]  /*97a0*/  BRA `(.L_x_230) ;  /* 0xffffffa000e47947 */ /* 0x000fea000383ffff */
.L_x_75:
[----:B---3--:R-:W-:-:S07]  /*97b0*/  MOV R0, UR4 ;  /* 0x0000000400007c02 */ /* 0x008fce0008000f00 */
.L_x_231:
[----:B-1----:R1:W2:Y:S02]  /*97c0*/  SYNCS.PHASECHK.TRANS64.TRYWAIT P0, [R0+URZ], R3 ;  /* 0x00000003000075a7 */ /* 0x0022a400080011ff */
[----:B--2---:R-:W-:Y:S05]  /*97d0*/  @!P0 NANOSLEEP.SYNCS 0x989680 ;  /* 0x009896800000895d */ /* 0x004fea0003900000 */
[----:B------:R-:W2:Y:S02]  /*97e0*/  @!P0 SYNCS.PHASECHK.TRANS64 P0, [R0+URZ], R3 ;  /* 0x00000003000085a7 */ /* 0x000ea400080010ff */
[----:B--2---:R-:W-:Y:S05]  /*97f0*/  @!P0 BRA `(.L_x_231) ;  /* 0xfffffffc00f08947 */ /* 0x004fea000383ffff */
[----:B------:R-:W-:Y:S05]  /*9800*/  BRA `(.L_x_232) ;  /* 0xffffffa000f07947 */ /* 0x000fea000383ffff */
.L_x_76:
[----:B---3--:R-:W-:-:S07]  /*9810*/  MOV R0, UR4 ;  /* 0x0000000400007c02 */ /* 0x008fce0008000f00 */
.L_x_233:
[----:B-1----:R1:W2:Y:S02]  /*9820*/  SYNCS.PHASECHK.TRANS64.TRYWAIT P0, [R0+URZ], R3 ;  /* 0x00000003000075a7 */ /* 0x0022a400080011ff */
[----:B--2---:R-:W-:Y:S05]  /*9830*/  @!P0 NANOSLEEP.SYNCS 0x989680 ;  /* 0x009896800000895d */ /* 0x004fea0003900000 */
[----:B------:R-:W2:Y:S02]  /*9840*/  @!P0 SYNCS.PHASECHK.TRANS64 P0, [R0+URZ], R3 ;  /* 0x00000003000085a7 */ /* 0x000ea400080010ff */
[----:B--2---:R-:W-:Y:S05]  /*9850*/  @!P0 BRA `(.L_x_233) ;  /* 0xfffffffc00f08947 */ /* 0x004fea000383ffff */
[----:B------:R-:W-:Y:S05]  /*9860*/  BRA `(.L_x_234) ;  /* 0xffffffa000fc7947 */ /* 0x000fea000383ffff */
.L_x_77:
[----:B---3--:R-:W-:-:S07]  /*9870*/  MOV R0, UR4 ;  /* 0x0000000400007c02 */ /* 0x008fce0008000f00 */
.L_x_235:
[----:B-1----:R1:W2:Y:S02]  /*9880*/  SYNCS.PHASECHK.TRANS64.TRYWAIT P0, [R0+URZ], R3 ;  /* 0x00000003000075a7 */ /* 0x0022a400080011ff */
[----:B--2---:R-:W-:Y:S05]  /*9890*/  @!P0 NANOSLEEP.SYNCS 0x989680 ;  /* 0x009896800000895d */ /* 0x004fea0003900000 */
[----:B------:R-:W2:Y:S02]  /*98a0*/  @!P0 SYNCS.PHASECHK.TRANS64 P0, [R0+URZ], R3 ;  /* 0x00000003000085a7 */ /* 0x000ea400080010ff */
[----:B--2---:R-:W-:Y:S05]  /*98b0*/  @!P0 BRA `(.L_x_235) ;  /* 0xfffffffc00f08947 */ /* 0x004fea000383ffff */
[----:B------:R-:W-:Y:S05]  /*98c0*/  BRA `(.L_x_236) ;  /* 0xffffffa400087947 */ /* 0x000fea000383ffff */
.L_x_80:
[----:B-1----:R1:W2:Y:S02]  /*98d0*/  SYNCS.PHASECHK.TRANS64.TRYWAIT P0, [R0+URZ+0x2d0], R5 ;  /* 0x0002d005000075a7 */ /* 0x0022a400080011ff */
[----:B--2---:R-:W-:Y:S05]  /*98e0*/  @!P0 NANOSLEEP.SYNCS 0x989680 ;  /* 0x009896800000895d */ /* 0x004fea0003900000 */
[----:B------:R-:W2:Y:S02]  /*98f0*/  @!P0 SYNCS.PHASECHK.TRANS64 P0, [R0+URZ+0x2d0], R5 ;  /* 0x0002d005000085a7 */ /* 0x000ea400080010ff */
[----:B--2---:R-:W-:Y:S05]  /*9900*/  @!P0 BRA `(.L_x_80) ;  /* 0xfffffffc00f08947 */ /* 0x004fea000383ffff */
[----:B------:R-:W-:Y:S05]  /*9910*/  BRA `(.L_x_237) ;  /* 0xffffffa400687947 */ /* 0x000fea000383ffff */
.L_x_81:
[----:B------:R-:W-:-:S07]  /*9920*/  MOV R0, UR5 ;  /* 0x0000000500007c02 */ /* 0x000fce0008000f00 */
.L_x_238:
[----:B-1----:R1:W2:Y:S02]  /*9930*/  SYNCS.PHASECHK.TRANS64.TRYWAIT P0, [R0+URZ+0x280], R7 ;  /* 0x00028007000075a7 */ /* 0x0022a400080011ff */
[----:B--2---:R-:W-:Y:S05]  /*9940*/  @!P0 NANOSLEEP.SYNCS 0x989680 ;  /* 0x009896800000895d */ /* 0x004fea0003900000 */
[----:B------:R-:W2:Y:S02]  /*9950*/  @!P0 SYNCS.PHASECHK.TRANS64 P0, [R0+URZ+0x280], R7 ;  /* 0x00028007000085a7 */ /* 0x000ea400080010ff */
[----:B--2---:R-:W-:Y:S05]  /*9960*/  @!P0 BRA `(.L_x_238) ;  /* 0xfffffffc00f08947 */ /* 0x004fea000383ffff */
[----:B------:R-:W-:Y:S05]  /*9970*/  BRA `(.L_x_239) ;  /* 0xffffffa400787947 */ /* 0x000fea000383ffff */
.L_x_82:
[----:B-1----:R1:W2:Y:S02]  /*9980*/  SYNCS.PHASECHK.TRANS64.TRYWAIT P1, [R0+URZ+0x270], R5 ;  /* 0x00027005000075a7 */ /* 0x0022a400080211ff */
[----:B--2---:R-:W-:Y:S05]  /*9990*/  @!P1 NANOSLEEP.SYNCS 0x989680 ;  /* 0x009896800000995d */ /* 0x004fea0003900000 */
[----:B------:R-:W2:Y:S02]  /*99a0*/  @!P1 SYNCS.PHASECHK.TRANS64 P1, [R0+URZ+0x270], R5 ;  /* 0x00027005000095a7 */ /* 0x000ea400080210ff */
[----:B--2---:R-:W-:Y:S05]  /*99b0*/  @!P1 BRA `(.L_x_82) ;  /* 0xfffffffc00f09947 */ /* 0x004fea000383ffff */
[----:B------:R-:W-:Y:S05]  /*99c0*/  BRA `(.L_x_240) ;  /* 0xffffffa400a87947 */ /* 0x000fea000383ffff */
.L_x_85:
[----:B------:R-:W-:-:S07]  /*99d0*/  MOV R0, UR5 ;  /* 0x0000000500007c02 */ /* 0x000fce0008000f00 */
.L_x_241:
[----:B-1----:R1:W2:Y:S02]  /*99e0*/  SYNCS.PHASECHK.TRANS64.TRYWAIT P0, [R0+URZ+0x280], R3 ;  /* 0x00028003000075a7 */ /* 0x0022a400080011ff */
[----:B--2---:R-:W-:Y:S05]  /*99f0*/  @!P0 NANOSLEEP.SYNCS 0x989680 ;  /* 0x009896800000895d */ /* 0x004fea0003900000 */
[----:B------:R-:W2:Y:S02]  /*9a00*/  @!P0 SYNCS.PHASECHK.TRANS64 P0, [R0+URZ+0x280], R3 ;  /* 0x00028003000085a7 */ /* 0x000ea400080010ff */
[----:B--2---:R-:W-:Y:S05]  /*9a10*/  @!P0 BRA `(.L_x_241) ;  /* 0xfffffffc00f08947 */ /* 0x004fea000383ffff */
[----:B------:R-:W-:Y:S05]  /*9a20*/  BRA `(.L_x_84) ;  /* 0xffffffa400fc7947 */ /* 0x000fea000383ffff */
.L_x_94:
[----:B-1----:R-:W-:-:S04]  /*9a30*/  MOV R4, UR6 ;  /* 0x0000000600047c02 */ /* 0x002fc80008000f00 */
[----:B------:R1:W2:Y:S03]  /*9a40*/  SYNCS.PHASECHK.TRANS64.TRYWAIT P0, [R4+URZ+0x8], R5 ;  /* 0x00000805040075a7 */ /* 0x0002a600080011ff */
[----:B--2---:R-:W-:Y:S05]  /*9a50*/  @!P0 NANOSLEEP.SYNCS 0x989680 ;  /* 0x009896800000895d */ /* 0x004fea0003900000 */
[----:B------:R-:W2:Y:S02]  /*9a60*/  @!P0 SYNCS.PHASECHK.TRANS64 P0, [R4+URZ+0x8], R5 ;  /* 0x00000805040085a7 */ /* 0x000ea400080010ff */
[----:B--2---:R-:W-:Y:S05]  /*9a70*/  @!P0 BRA `(.L_x_94) ;  /* 0xfffffffc00ec8947 */ /* 0x004fea000383ffff */
[----:B------:R-:W-:Y:S05]  /*9a80*/  BRA `(.L_x_93) ;  /* 0xffffffa800b07947 */ /* 0x000fea000383ffff */
.L_x_96:
[----:B------:R-:W-:Y:S01]  /*9a90*/  BSSY B0, `(.L_x_242) ;  /* 0x0000006000007945 */ /* 0x000fe20003800000 */
[----:B------:R-:W-:-:S07]  /*9aa0*/  MOV R15, 0xffffffff ;  /* 0xffffffff000f7802 */ /* 0x000fce0000000f00 */
[----:B-1---5:R-:W-:Y:S05]  /*9ab0*/  WARPSYNC.COLLECTIVE R15, `(.L_x_243) ;  /* 0x000000000f0c7348 */ /* 0x022fea0003c00000 */
[----:B------:R-:W-:Y:S02]  /*9ac0*/  ELECT P6, UR79, PT ;  /* 0x00000000004f782f */ /* 0x000fe400038c0000 */
[----:B------:R-:W-:Y:S01]  /*9ad0*/  MOV R14, UR79 ;  /* 0x0000004f000e7c02 */ /* 0x000fe20008000f00 */
[----:B-1---5:R-:W-:Y:S10]  /*9ae0*/  ENDCOLLECTIVE ;  /* 0x000000000000791b */ /* 0x022ff40003800000 */
.L_x_243:
[----:B------:R-:W-:Y:S05]  /*9af0*/  BSYNC B0 ;  /* 0x0000000000007941 */ /* 0x000fea0003800000 */
.L_x_242:
[----:B------:R-:W-:Y:S05]  /*9b00*/  BRA `(.L_x_244) ;  /* 0xffffffa800e07947 */ /* 0x000fea000383ffff */
.L_x_98:
[----:B-1----:R-:W-:-:S04]  /*9b10*/  MOV R2, UR6 ;  /* 0x0000000600027c02 */ /* 0x002fc80008000f00 */
[----:B------:R1:W2:Y:S03]  /*9b20*/  SYNCS.PHASECHK.TRANS64.TRYWAIT P0, [R2+URZ+0x8], R3 ;  /* 0x00000803020075a7 */ /* 0x0002a600080011ff */
[----:B--2---:R-:W-:Y:S05]  /*9b30*/  @!P0 NANOSLEEP.SYNCS 0x989680 ;  /* 0x009896800000895d */ /* 0x004fea0003900000 */
[----:B------:R-:W2:Y:S02]  /*9b40*/  @!P0 SYNCS.PHASECHK.TRANS64 P0, [R2+URZ+0x8], R3 ;  /* 0x00000803020085a7 */ /* 0x000ea400080010ff */
[----:B--2---:R-:W-:Y:S05]  /*9b50*/  @!P0 BRA `(.L_x_98) ;  /* 0xfffffffc00ec8947 */ /* 0x004fea000383ffff */
[----:B------:R-:W-:Y:S05]  /*9b60*/  BRA `(.L_x_97) ;  /* 0xffffffa800e47947 */ /* 0x000fea000383ffff */
.L_x_99:
[----:B-1----:R1:W2:Y:S02]  /*9b70*/  SYNCS.PHASECHK.TRANS64.TRYWAIT P0, [R0+URZ+0x270], R5 ;  /* 0x00027005000075a7 */ /* 0x0022a400080011ff */
[----:B--2---:R-:W-:Y:S05]  /*9b80*/  @!P0 NANOSLEEP.SYNCS 0x989680 ;  /* 0x009896800000895d */ /* 0x004fea0003900000 */
[----:B------:R-:W2:Y:S02]  /*9b90*/  @!P0 SYNCS.PHASECHK.TRANS64 P0, [R0+URZ+0x270], R5 ;  /* 0x00027005000085a7 */ /* 0x000ea400080010ff */
[----:B--2---:R-:W-:Y:S05]  /*9ba0*/  @!P0 BRA `(.L_x_99) ;  /* 0xfffffffc00f08947 */ /* 0x004fea000383ffff */
[----:B------:R-:W-:Y:S05]  /*9bb0*/  BRA `(.L_x_245) ;  /* 0xffffffac00c07947 */ /* 0x000fea000383ffff */
.L_x_101:
[----:B------:R-:W-:-:S07]  /*9bc0*/  MOV R0, UR10 ;  /* 0x0000000a00007c02 */ /* 0x000fce0008000f00 */
.L_x_246:
[----:B-1----:R1:W2:Y:S02]  /*9bd0*/  SYNCS.PHASECHK.TRANS64.TRYWAIT P0, [R0+URZ+0x2b0], R5 ;  /* 0x0002b005000075a7 */ /* 0x0022a400080011ff */
[----:B--2---:R-:W-:Y:S05]  /*9be0*/  @!P0 NANOSLEEP.SYNCS 0x989680 ;  /* 0x009896800000895d */ /* 0x004fea0003900000 */
[----:B------:R-:W2:Y:S02]  /*9bf0*/  @!P0 SYNCS.PHASECHK.TRANS64 P0, [R0+URZ+0x2b0], R5 ;  /* 0x0002b005000085a7 */ /* 0x000ea400080010ff */
[----:B--2---:R-:W-:Y:S05]  /*9c00*/  @!P0 BRA `(.L_x_246) ;  /* 0xfffffffc00f08947 */ /* 0x004fea000383ffff */
[----:B------:R-:W-:Y:S05]  /*9c10*/  BRA `(.L_x_247) ;  /* 0xffffffb0000c7947 */ /* 0x000fea000383ffff */
.L_x_104:
[----:B------:R-:W-:Y:S07]  /*9c20*/  MOV R0, UR9 ;  /* 0x0000000900007c02 */ /* 0x000fee0008000f00 */
.L_x_248:
[----:B-1----:R1:W2:Y:S02]  /*9c30*/  SYNCS.PHASECHK.TRANS64.TRYWAIT P0, [R0+URZ], R5 ;  /* 0x00000005000075a7 */ /* 0x0022a400080011ff */
[----:B--2---:R-:W-:Y:S05]  /*9c40*/  @!P0 NANOSLEEP.SYNCS 0x989680 ;  /* 0x009896800000895d */ /* 0x004fea0003900000 */
[----:B------:R-:W2:Y:S02]  /*9c50*/  @!P0 SYNCS.PHASECHK.TRANS64 P0, [R0+URZ], R5 ;  /* 0x00000005000085a7 */ /* 0x000ea400080010ff */
[----:B--2---:R-:W-:Y:S05]  /*9c60*/  @!P0 BRA `(.L_x_248) ;  /* 0xfffffffc00f08947 */ /* 0x004fea000383ffff */
[----:B------:R-:W-:Y:S05]  /*9c70*/  BRA `(.L_x_103) ;  /* 0xffffffb000207947 */ /* 0x000fea000383ffff */
.L_x_108:
[----:B-1----:R-:W-:-:S07]  /*9c80*/  MOV R0, UR7 ;  /* 0x0000000700007c02 */ /* 0x002fce0008000f00 */
.L_x_249:
[----:B-1----:R1:W2:Y:S02]  /*9c90*/  SYNCS.PHASECHK.TRANS64.TRYWAIT P0, [R0+URZ], R3 ;  /* 0x00000003000075a7 */ /* 0x0022a400080011ff */
[----:B--2---:R-:W-:Y:S05]  /*9ca0*/  @!P0 NANOSLEEP.SYNCS 0x989680 ;  /* 0x009896800000895d */ /* 0x004fea0003900000 */
[----:B------:R-:W2:Y:S02]  /*9cb0*/  @!P0 SYNCS.PHASECHK.TRANS64 P0, [R0+URZ], R3 ;  /* 0x00000003000085a7 */ /* 0x000ea400080010ff */
[----:B--2---:R-:W-:Y:S05]  /*9cc0*/  @!P0 BRA `(.L_x_249) ;  /* 0xfffffffc00f08947 */ /* 0x004fea000383ffff */
[----:B------:R-:W-:Y:S05]  /*9cd0*/  BRA `(.L_x_250) ;  /* 0xffffffb000ec7947 */ /* 0x000fea000383ffff */
.L_x_109:
[----:B------:R-:W-:-:S07]  /*9ce0*/  MOV R0, UR7 ;  /* 0x0000000700007c02 */ /* 0x000fce0008000f00 */
.L_x_251:
[----:B-1----:R1:W2:Y:S02]  /*9cf0*/  SYNCS.PHASECHK.TRANS64.TRYWAIT P0, [R0+URZ], R3 ;  /* 0x00000003000075a7 */ /* 0x0022a400080011ff */
[----:B--2---:R-:W-:Y:S05]  /*9d00*/  @!P0 NANOSLEEP.SYNCS 0x989680 ;  /* 0x009896800000895d */ /* 0x004fea0003900000 */
[----:B------:R-:W2:Y:S02]  /*9d10*/  @!P0 SYNCS.PHASECHK.TRANS64 P0, [R0+URZ], R3 ;  /* 0x00000003000085a7 */ /* 0x000ea400080010ff */
[----:B--2---:R-:W-:Y:S05]  /*9d20*/  @!P0 BRA `(.L_x_251) ;  /* 0xfffffffc00f08947 */ /* 0x004fea000383ffff */
[----:B------:R-:W-:Y:S05]  /*9d30*/  BRA `(.L_x_252) ;  /* 0xffffffb000f87947 */ /* 0x000fea000383ffff */
.L_x_110:
[----:B------:R-:W-:-:S07]  /*9d40*/  MOV R0, UR7 ;  /* 0x0000000700007c02 */ /* 0x000fce0008000f00 */
.L_x_253:
[----:B-1----:R1:W2:Y:S02]  /*9d50*/  SYNCS.PHASECHK.TRANS64.TRYWAIT P0, [R0+URZ], R3 ;  /* 0x00000003000075a7 */ /* 0x0022a400080011ff */
[----:B--2---:R-:W-:Y:S05]  /*9d60*/  @!P0 NANOSLEEP.SYNCS 0x989680 ;  /* 0x009896800000895d */ /* 0x004fea0003900000 */
[----:B------:R-:W2:Y:S02]  /*9d70*/  @!P0 SYNCS.PHASECHK.TRANS64 P0, [R0+URZ], R3 ;  /* 0x00000003000085a7 */ /* 0x000ea400080010ff */
[----:B--2---:R-:W-:Y:S05]  /*9d80*/  @!P0 BRA `(.L_x_253) ;  /* 0xfffffffc00f08947 */ /* 0x004fea000383ffff */
[----:B------:R-:W-:Y:S05]  /*9d90*/  BRA `(.L_x_254) ;  /* 0xffffffb400047947 */ /* 0x000fea000383ffff */
.L_x_113:
[----:B------:R-:W-:-:S07]  /*9da0*/  MOV R0, UR8 ;  /* 0x0000000800007c02 */ /* 0x000fce0008000f00 */
.L_x_255:
[----:B-1----:R1:W2:Y:S02]  /*9db0*/  SYNCS.PHASECHK.TRANS64.TRYWAIT P1, [R0+URZ+0x2f0], R3 ;  /* 0x0002f003000075a7 */ /* 0x0022a400080211ff */
[----:B--2---:R-:W-:Y:S05]  /*9dc0*/  @!P1 NANOSLEEP.SYNCS 0x989680 ;  /* 0x009896800000995d */ /* 0x004fea0003900000 */
[----:B------:R-:W2:Y:S02]  /*9dd0*/  @!P1 SYNCS.PHASECHK.TRANS64 P1, [R0+URZ+0x2f0], R3 ;  /* 0x0002f003000095a7 */ /* 0x000ea400080210ff */
[----:B--2---:R-:W-:Y:S05]  /*9de0*/  @!P1 BRA `(.L_x_255) ;  /* 0xfffffffc00f09947 */ /* 0x004fea000383ffff */
[----:B------:R-:W-:Y:S05]  /*9df0*/  BRA `(.L_x_256) ;  /* 0xffffffb400507947 */ /* 0x000fea000383ffff */
.L_x_118:
[----:B--2---:R2:W4:Y:S02]  /*9e00*/  SYNCS.PHASECHK.TRANS64.TRYWAIT P0, [R0+URZ+0x270], R3 ;  /* 0x00027003000075a7 */ /* 0x00452400080011ff */
[----:B----4-:R-:W-:Y:S05]  /*9e10*/  @!P0 NANOSLEEP.SYNCS 0x989680 ;  /* 0x009896800000895d */ /* 0x010fea0003900000 */
[----:B------:R-:W4:Y:S02]  /*9e20*/  @!P0 SYNCS.PHASECHK.TRANS64 P0, [R0+URZ+0x270], R3 ;  /* 0x00027003000085a7 */ /* 0x000f2400080010ff */
[----:B----4-:R-:W-:Y:S05]  /*9e30*/  @!P0 BRA `(.L_x_118) ;  /* 0xfffffffc00f08947 */ /* 0x010fea000383ffff */
[----:B------:R-:W-:Y:S05]  /*9e40*/  BRA `(.L_x_257) ;  /* 0xffffffb800547947 */ /* 0x000fea000383ffff */
.L_x_121:
[----:B------:R-:W-:Y:S07]  /*9e50*/  MOV R0, UR7 ;  /* 0x0000000700007c02 */ /* 0x000fee0008000f00 */
.L_x_258:
[----:B--2---:R2:W4:Y:S02]  /*9e60*/  SYNCS.PHASECHK.TRANS64.TRYWAIT P0, [R0+URZ+0x268], R3 ;  /* 0x00026803000075a7 */ /* 0x00452400080011ff */
[----:B----4-:R-:W-:Y:S05]  /*9e70*/  @!P0 NANOSLEEP.SYNCS 0x989680 ;  /* 0x009896800000895d */ /* 0x010fea0003900000 */
[----:B------:R-:W4:Y:S02]  /*9e80*/  @!P0 SYNCS.PHASECHK.TRANS64 P0, [R0+URZ+0x268], R3 ;  /* 0x00026803000085a7 */ /* 0x000f2400080010ff */
[----:B----4-:R-:W-:Y:S05]  /*9e90*/  @!P0 BRA `(.L_x_258) ;  /* 0xfffffffc00f08947 */ /* 0x010fea000383ffff */
[----:B------:R-:W-:Y:S05]  /*9ea0*/  BRA `(.L_x_120) ;  /* 0xffffffbc00347947 */ /* 0x000fea000383ffff */
.L_x_124:
[----:B------:R-:W-:Y:S07]  /*9eb0*/  MOV R0, UR15 ;  /* 0x0000000f00007c02 */ /* 0x000fee0008000f00 */
.L_x_259:
[----:B-1----:R1:W2:Y:S02]  /*9ec0*/  SYNCS.PHASECHK.TRANS64.TRYWAIT P0, [R0+URZ+0x248], R3 ;  /* 0x00024803000075a7 */ /* 0x0022a400080011ff */
[----:B--2---:R-:W-:Y:S05]  /*9ed0*/  @!P0 NANOSLEEP.SYNCS 0x989680 ;  /* 0x009896800000895d */ /* 0x004fea0003900000 */
[----:B------:R-:W2:Y:S02]  /*9ee0*/  @!P0 SYNCS.PHASECHK.TRANS64 P0, [R0+URZ+0x248], R3 ;  /* 0x00024803000085a7 */ /* 0x000ea400080010ff */
[----:B--2---:R-:W-:Y:S05]  /*9ef0*/  @!P0 BRA `(.L_x_259) ;  /* 0xfffffffc00f08947 */ /* 0x004fea000383ffff */
[----:B------:R-:W-:Y:S05]  /*9f00*/  BRA `(.L_x_260) ;  /* 0xffffffbc00ac7947 */ /* 0x000fea000383ffff */
.L_x_125:
[----:B------:R-:W-:Y:S07]  /*9f10*/  MOV R3, UR13 ;  /* 0x0000000d00037c02 */ /* 0x000fee0008000f00 */
.L_x_261:
[----:B-1----:R1:W2:Y:S02]  /*9f20*/  SYNCS.PHASECHK.TRANS64.TRYWAIT P0, [R3+URZ+0x248], R12 ;  /* 0x0002480c030075a7 */ /* 0x0022a400080011ff */
[----:B--2---:R-:W-:Y:S05]  /*9f30*/  @!P0 NANOSLEEP.SYNCS 0x989680 ;  /* 0x009896800000895d */ /* 0x004fea0003900000 */
[----:B------:R-:W2:Y:S02]  /*9f40*/  @!P0 SYNCS.PHASECHK.TRANS64 P0, [R3+URZ+0x248], R12 ;  /* 0x0002480c030085a7 */ /* 0x000ea400080010ff */
[----:B--2---:R-:W-:Y:S05]  /*9f50*/  @!P0 BRA `(.L_x_261) ;  /* 0xfffffffc00f08947 */ /* 0x004fea000383ffff */
[----:B------:R-:W-:Y:S05]  /*9f60*/  BRA `(.L_x_262) ;  /* 0xffffffc000687947 */ /* 0x000fea000383ffff */
.L_x_127:
[----:B------:R-:W-:-:S07]  /*9f70*/  MOV R0, UR4 ;  /* 0x0000000400007c02 */ /* 0x000fce0008000f00 */
.L_x_263:
[----:B-1----:R1:W4:Y:S02]  /*9f80*/  SYNCS.PHASECHK.TRANS64.TRYWAIT P0, [R0+URZ], R3 ;  /* 0x00000003000075a7 */ /* 0x00232400080011ff */
[----:B----4-:R-:W-:Y:S05]  /*9f90*/  @!P0 NANOSLEEP.SYNCS 0x989680 ;  /* 0x009896800000895d */ /* 0x010fea0003900000 */
[----:B------:R-:W4:Y:S02]  /*9fa0*/  @!P0 SYNCS.PHASECHK.TRANS64 P0, [R0+URZ], R3 ;  /* 0x00000003000085a7 */ /* 0x000f2400080010ff */
[----:B----4-:R-:W-:Y:S05]  /*9fb0*/  @!P0 BRA `(.L_x_263) ;  /* 0xfffffffc00f08947 */ /* 0x010fea000383ffff */
[----:B------:R-:W-:Y:S05]  /*9fc0*/  BRA `(.L_x_264) ;  /* 0xffffffc400107947 */ /* 0x000fea000383ffff */
.L_x_128:
[----:B------:R-:W-:-:S07]  /*9fd0*/  MOV R0, UR4 ;  /* 0x0000000400007c02 */ /* 0x000fce0008000f00 */
.L_x_265:
[----:B-1----:R1:W4:Y:S02]  /*9fe0*/  SYNCS.PHASECHK.TRANS64.TRYWAIT P0, [R0+URZ], R3 ;  /* 0x00000003000075a7 */ /* 0x00232400080011ff */
[----:B----4-:R-:W-:Y:S05]  /*9ff0*/  @!P0 NANOSLEEP.SYNCS 0x989680 ;  /* 0x009896800000895d */ /* 0x010fea0003900000 */
[----:B------:R-:W4:Y:S02]  /*a000*/  @!P0 SYNCS.PHASECHK.TRANS64 P0, [R0+URZ], R3 ;  /* 0x00000003000085a7 */ /* 0x000f2400080010ff */
[----:B----4-:R-:W-:Y:S05]  /*a010*/  @!P0 BRA `(.L_x_265) ;  /* 0xfffffffc00f08947 */ /* 0x010fea000383ffff */
[----:B------:R-:W-:Y:S05]  /*a020*/  BRA `(.L_x_266) ;  /* 0xffffffc4001c7947 */ /* 0x000fea000383ffff */
.L_x_130:
[----:B--2---:R2:W4:Y:S02]  /*a030*/  SYNCS.PHASECHK.TRANS64.TRYWAIT P0, [R0+URZ+0x270], R3 ;  /* 0x00027003000075a7 */ /* 0x00452400080011ff */
[----:B----4-:R-:W-:Y:S05]  /*a040*/  @!P0 NANOSLEEP.SYNCS 0x989680 ;  /* 0x009896800000895d */ /* 0x010fea0003900000 */
[----:B------:R-:W4:Y:S02]  /*a050*/  @!P0 SYNCS.PHASECHK.TRANS64 P0, [R0+URZ+0x270], R3 ;  /* 0x00027003000085a7 */ /* 0x000f2400080010ff */
[----:B----4-:R-:W-:Y:S05]  /*a060*/  @!P0 BRA `(.L_x_130) ;  /* 0xfffffffc00f08947 */ /* 0x010fea000383ffff */
[----:B------:R-:W-:Y:S05]  /*a070*/  BRA `(.L_x_267) ;  /* 0xffffffc800007947 */ /* 0x000fea000383ffff */
.L_x_140:
[----:B-1----:R1:W3:Y:S02]  /*a080*/  SYNCS.PHASECHK.TRANS64.TRYWAIT P1, [R0+URZ+0x230], R5 ;  /* 0x00023005000075a7 */ /* 0x0022e400080211ff */
[----:B---3--:R-:W-:Y:S05]  /*a090*/  @!P1 NANOSLEEP.SYNCS 0x989680 ;  /* 0x009896800000995d */ /* 0x008fea0003900000 */
[----:B------:R-:W3:Y:S02]  /*a0a0*/  @!P1 SYNCS.PHASECHK.TRANS64 P1, [R0+URZ+0x230], R5 ;  /* 0x00023005000095a7 */ /* 0x000ee400080210ff */
[----:B---3--:R-:W-:Y:S05]  /*a0b0*/  @!P1 BRA `(.L_x_140) ;  /* 0xfffffffc00f09947 */ /* 0x008fea000383ffff */
[----:B------:R-:W-:Y:S05]  /*a0c0*/  BRA `(.L_x_139) ;  /* 0xffffffd400187947 */ /* 0x000fea000383ffff */
.L_x_142:
[----:B-1----:R1:W4:Y:S02]  /*a0d0*/  SYNCS.PHASECHK.TRANS64.TRYWAIT P0, [R76+URZ+0x290], R3 ;  /* 0x000290034c0075a7 */ /* 0x00232400080011ff */
[----:B----4-:R-:W-:Y:S05]  /*a0e0*/  @!P0 NANOSLEEP.SYNCS 0x989680 ;  /* 0x009896800000895d */ /* 0x010fea0003900000 */
[----:B------:R-:W4:Y:S02]  /*a0f0*/  @!P0 SYNCS.PHASECHK.TRANS64 P0, [R76+URZ+0x290], R3 ;  /* 0x000290034c0085a7 */ /* 0x000f2400080010ff */
[----:B----4-:R-:W-:Y:S05]  /*a100*/  @!P0 BRA `(.L_x_142) ;  /* 0xfffffffc00f08947 */ /* 0x010fea000383ffff */
[----:B------:R-:W-:Y:S05]  /*a110*/  BRA `(.L_x_141) ;  /* 0xffffffd400487947 */ /* 0x000fea000383ffff */
.L_x_153:
[----:B--2---:R2:W3:Y:S02]  /*a120*/  SYNCS.PHASECHK.TRANS64.TRYWAIT P0, [R2+URZ+0x230], R83 ;  /* 0x00023053020075a7 */ /* 0x0044e400080011ff */
[----:B---3--:R-:W-:Y:S05]  /*a130*/  @!P0 NANOSLEEP.SYNCS 0x989680 ;  /* 0x009896800000895d */ /* 0x008fea0003900000 */
[----:B------:R-:W3:Y:S02]  /*a140*/  @!P0 SYNCS.PHASECHK.TRANS64 P0, [R2+URZ+0x230], R83 ;  /* 0x00023053020085a7 */ /* 0x000ee400080010ff */
[----:B---3--:R-:W-:Y:S05]  /*a150*/  @!P0 BRA `(.L_x_153) ;  /* 0xfffffffc00f08947 */ /* 0x008fea000383ffff */
[----:B------:R-:W-:Y:S05]  /*a160*/  BRA `(.L_x_152) ;  /* 0xffffffdc006c7947 */ /* 0x000fea000383ffff */
        .weak           $__internal_0_$__cuda_sm10x_tcgen05_guardrail_trap_col_being_dealloced_not_returned_by_alloc
        .type           $__internal_0_$__cuda_sm10x_tcgen05_guardrail_trap_col_being_dealloced_not_returned_by_alloc,@function
        .size           $__internal_0_$__cuda_sm10x_tcgen05_guardrail_trap_col_being_dealloced_not_returned_by_alloc,($__internal_1_$__cuda_sm10x_tcgen05_guardrail_trap_phase_invalid_during_alloc - $__internal_0_$__cuda_sm10x_tcgen05_guardrail_trap_col_being_dealloced_not_returned_by_alloc)
$__internal_0_$__cuda_sm10x_tcgen05_guardrail_trap_col_being_dealloced_not_returned_by_alloc:
[----:B------:R-:W-:Y:S05]  /*a170*/  BPT.TRAP 0x1 ;  /* 0x000000040000795c */ /* 0x000fea0000300000 */
[----:B------:R-:W-:-:S04]  /*a180*/  HFMA2 R3, -RZ, RZ, 0, 0 ;  /* 0x00000000ff037431 */ /* 0x000fc800000001ff */
[----:B------:R-:W-:Y:S05]  /*a190*/  RET.REL.NODEC R2 `(_ZN7cutlass13device_kernelINS_4gemm6kernel13GemmUniversalIN4cute5tupleIJiiiiEEENS1_10collective13CollectiveMmaINS1_35MainloopSm100TmaUmmaWarpSpecializedILi35ELi2ELi4ENS5_IJNS4_1CILi2EEENSA_ILi1EEESC_EEEEENS5_IJNSA_ILi128EEENSA_ILi64EEENSA_ILi32EEEEEENS_6half_tENS5_IJlSC_lEEESJ_SK_NS4_8TiledMMAINS4_8MMA_AtomIJNS4_26SM100_MMA_F16BF16_2x1SM_SSISJ_SJ_fLi128ELi64ELNS4_4UMMA5MajorE0ELSP_0ELNSO_7ScaleInE0ELSQ_0EEEEEENS4_6LayoutINS5_IJSC_SC_SC_EEENS5_IJNSA_ILi0EEESV_SV_EEEEENS5_IJNS4_10UnderscoreESY_SY_EEEEENS4_18SM100_TMA_2SM_LOADENS4_14ComposedLayoutINS4_7SwizzleILi2ELi4ELi3EEENS4_18smem_ptr_flag_bitsILi16EEENST_INS5_IJNSA_ILi8EEESH_EEENS5_IJSH_SC_EEEEEEEvNS4_8identityES11_S1B_vS1C_EENS_8epilogue10collective18CollectiveEpilogueINS1E_23Sm100TmaWarpSpecializedILi3ELi2ELi16ELb1ELb0EEEJNS5_IJSG_SG_SH_EEENS5_IJNST_ISG_SC_EENST_INS5_IJNSA_ILi16EEESB_EEENS5_IJSC_SH_EEEEEEEESJ_SK_SJ_SK_NS1E_6fusion15FusionCallbacksIS1I_NS1Q_17LinearCombinationISJ_fSJ_fLNS_15FloatRoundStyleE2EEES1J_S1P_JEEENS4_5SM1004TMEM4LOAD26SM100_TMEM_LOAD_32dp32b16xENS4_13SM90_TMA_LOADENS12_INS13_ILi1ELi4ELi3EEES16_NST_INS5_IJS17_S1L_EEENS5_IJS1L_SC_EEEEEEENS4_39AutoVectorizingCopyWithAssumedAlignmentILi128EEENS4_14SM90_TMA_STOREES25_S27_S27_EEEvvEEEEvNT_6ParamsE) ;  /* 0xffffff5c02987950 */ /* 0x000fea0003c3ffff */
        .weak           $__internal_1_$__cuda_sm10x_tcgen05_guardrail_trap_phase_invalid_during_alloc
        .type           $__internal_1_$__cuda_sm10x_tcgen05_guardrail_trap_phase_invalid_during_alloc,@function
        .size           $__internal_1_$__cuda_sm10x_tcgen05_guardrail_trap_phase_invalid_during_alloc,($__internal_2_$__cuda_sm10x_tcgen05_guardrail_trap_unallocated_columns_being_dealloced - $__internal_1_$__cuda_sm10x_tcgen05_guardrail_trap_phase_invalid_during_alloc)
$__internal_1_$__cuda_sm10x_tcgen05_guardrail_trap_phase_invalid_during_alloc:
[----:B------:R-:W-:Y:S05]  /*a1a0*/  BPT.TRAP 0x1 ;  /* 0x000000040000795c */ /* 0x000fea0000300000 */
[----:B------:R-:W-:-:S04]  /*a1b0*/  MOV R3, 0x0 ;  /* 0x0000000000037802 */ /* 0x000fc80000000f00 */
[----:B------:R-:W-:Y:S05]  /*a1c0*/  RET.REL.NODEC R2 `(_ZN7cutlass13device_kernelINS_4gemm6kernel13GemmUniversalIN4cute5tupleIJiiiiEEENS1_10collective13CollectiveMmaINS1_35MainloopSm100TmaUmmaWarpSpecializedILi35ELi2ELi4ENS5_IJNS4_1CILi2EEENSA_ILi1EEESC_EEEEENS5_IJNSA_ILi128EEENSA_ILi64EEENSA_ILi32EEEEEENS_6half_tENS5_IJlSC_lEEESJ_SK_NS4_8TiledMMAINS4_8MMA_AtomIJNS4_26SM100_MMA_F16BF16_2x1SM_SSISJ_SJ_fLi128ELi64ELNS4_4UMMA5MajorE0ELSP_0ELNSO_7ScaleInE0ELSQ_0EEEEEENS4_6LayoutINS5_IJSC_SC_SC_EEENS5_IJNSA_ILi0EEESV_SV_EEEEENS5_IJNS4_10UnderscoreESY_SY_EEEEENS4_18SM100_TMA_2SM_LOADENS4_14ComposedLayoutINS4_7SwizzleILi2ELi4ELi3EEENS4_18smem_ptr_flag_bitsILi16EEENST_INS5_IJNSA_ILi8EEESH_EEENS5_IJSH_SC_EEEEEEEvNS4_8identityES11_S1B_vS1C_EENS_8epilogue10collective18CollectiveEpilogueINS1E_23Sm100TmaWarpSpecializedILi3ELi2ELi16ELb1ELb0EEEJNS5_IJSG_SG_SH_EEENS5_IJNST_ISG_SC_EENST_INS5_IJNSA_ILi16EEESB_EEENS5_IJSC_SH_EEEEEEEESJ_SK_SJ_SK_NS1E_6fusion15FusionCallbacksIS1I_NS1Q_17LinearCombinationISJ_fSJ_fLNS_15FloatRoundStyleE2EEES1J_S1P_JEEENS4_5SM1004TMEM4LOAD26SM100_TMEM_LOAD_32dp32b16xENS4_13SM90_TMA_LOADENS12_INS13_ILi1ELi4ELi3EEES16_NST_INS5_IJS17_S1L_EEENS5_IJS1L_SC_EEEEEEENS4_39AutoVectorizingCopyWithAssumedAlignmentILi128EEENS4_14SM90_TMA_STOREES25_S27_S27_EEEvvEEEEvNT_6ParamsE) ;  /* 0xffffff5c028c7950 */ /* 0x000fea0003c3ffff */
        .weak           $__internal_2_$__cuda_sm10x_tcgen05_guardrail_trap_unallocated_columns_being_dealloced
        .type           $__internal_2_$__cuda_sm10x_tcgen05_guardrail_trap_unallocated_columns_being_dealloced,@function
        .size           $__internal_2_$__cuda_sm10x_tcgen05_guardrail_trap_unallocated_columns_being_dealloced,(.L_x_269 - $__internal_2_$__cuda_sm10x_tcgen05_guardrail_trap_unallocated_columns_being_dealloced)
$__internal_2_$__cuda_sm10x_tcgen05_guardrail_trap_unallocated_columns_being_dealloced:
[----:B------:R-:W-:Y:S05]  /*a1d0*/  BPT.TRAP 0x1 ;  /* 0x000000040000795c */ /* 0x000fea0000300000 */
[----:B------:R-:W-:-:S04]  /*a1e0*/  HFMA2 R3, -RZ, RZ, 0, 0 ;  /* 0x00000000ff037431 */ /* 0x000fc800000001ff */
[----:B------:R-:W-:Y:S05]  /*a1f0*/  RET.REL.NODEC R2 `(_ZN7cutlass13device_kernelINS_4gemm6kernel13GemmUniversalIN4cute5tupleIJiiiiEEENS1_10collective13CollectiveMmaINS1_35MainloopSm100TmaUmmaWarpSpecializedILi35ELi2ELi4ENS5_IJNS4_1CILi2EEENSA_ILi1EEESC_EEEEENS5_IJNSA_ILi128EEENSA_ILi64EEENSA_ILi32EEEEEENS_6half_tENS5_IJlSC_lEEESJ_SK_NS4_8TiledMMAINS4_8MMA_AtomIJNS4_26SM100_MMA_F16BF16_2x1SM_SSISJ_SJ_fLi128ELi64ELNS4_4UMMA5MajorE0ELSP_0ELNSO_7ScaleInE0ELSQ_0EEEEEENS4_6LayoutINS5_IJSC_SC_SC_EEENS5_IJNSA_ILi0EEESV_SV_EEEEENS5_IJNS4_10UnderscoreESY_SY_EEEEENS4_18SM100_TMA_2SM_LOADENS4_14ComposedLayoutINS4_7SwizzleILi2ELi4ELi3EEENS4_18smem_ptr_flag_bitsILi16EEENST_INS5_IJNSA_ILi8EEESH_EEENS5_IJSH_SC_EEEEEEEvNS4_8identityES11_S1B_vS1C_EENS_8epilogue10collective18CollectiveEpilogueINS1E_23Sm100TmaWarpSpecializedILi3ELi2ELi16ELb1ELb0EEEJNS5_IJSG_SG_SH_EEENS5_IJNST_ISG_SC_EENST_INS5_IJNSA_ILi16EEESB_EEENS5_IJSC_SH_EEEEEEEESJ_SK_SJ_SK_NS1E_6fusion15FusionCallbacksIS1I_NS1Q_17LinearCombinationISJ_fSJ_fLNS_15FloatRoundStyleE2EEES1J_S1P_JEEENS4_5SM1004TMEM4LOAD26SM100_TMEM_LOAD_32dp32b16xENS4_13SM90_TMA_LOADENS12_INS13_ILi1ELi4ELi3EEES16_NST_INS5_IJS17_S1L_EEENS5_IJS1L_SC_EEEEEEENS4_39AutoVectorizingCopyWithAssumedAlignmentILi128EEENS4_14SM90_TMA_STOREES25_S27_S27_EEEvvEEEEvNT_6ParamsE) ;  /* 0xffffff5c02807950 */ /* 0x000fea0003c3ffff */
.L_x_268:
[----:B------:R-:W-:-:S00]  /*a200*/  BRA `(.L_x_268) ;  /* 0xfffffffc00fc7947 */ /* 0x000fc0000383ffff */
[----:B------:R-:W-:-:S00]  /*a210*/  NOP ;  /* 0x0000000000007918 */ /* 0x000fc00000000000 */
        /* <DEDUP_REMOVED lines=14> */
.L_x_269:


//--------------------- .nv.global.init           --------------------------
	.section	.nv.global.init,"aw",@progbits
.nv.global.init:
	.type		$str$27,@object
	.size		$str$27,($str$28 - $str$27)
$str$27:
        /*0000*/ 	.byte	0x28, 0x61, 0x64, 0x64, 0x72, 0x65, 0x73, 0x73, 0x20, 0x26, 0x20, 0x6d, 0x61, 0x73, 0x6b, 0x29
        /*0010*/ 	.byte	0x20, 0x3d, 0x3d, 0x20, 0x30, 0x00
	.type		$str$28,@object
	.size		$str$28,($str$26 - $str$28)
$str$28:
        /*0016*/ 	.byte	0x2f, 0x74, 0x6d, 0x70, 0x2f, 0x63, 0x75, 0x74, 0x6c, 0x61, 0x73, 0x73, 0x5f, 0x73, 0x77, 0x65
        /*0026*/ 	.byte	0x65, 0x70, 0x5f, 0x73, 0x72, 0x63, 0x2f, 0x69, 0x6e, 0x63, 0x6c, 0x75, 0x64, 0x65, 0x2f, 0x63
        /*0036*/ 	.byte	0x75, 0x74, 0x65, 0x2f, 0x70, 0x6f, 0x69, 0x6e, 0x74, 0x65, 0x72, 0x5f, 0x66, 0x6c, 0x61, 0x67
        /*0046*/ 	.byte	0x67, 0x65, 0x64, 0x2e, 0x68, 0x70, 0x70, 0x00
	.type		$str$26,@object
	.size		$str$26,($str$25 - $str$26)
$str$26:
        /*004e*/ 	.byte	0x2f, 0x74, 0x6d, 0x70, 0x2f, 0x63, 0x75, 0x74, 0x6c, 0x61, 0x73, 0x73, 0x5f, 0x73, 0x77, 0x65
        /*005e*/ 	.byte	0x65, 0x70, 0x5f, 0x73, 0x72, 0x63, 0x2f, 0x69, 0x6e, 0x63, 0x6c, 0x75, 0x64, 0x65, 0x2f, 0x63
        /*006e*/ 	.byte	0x75, 0x74, 0x65, 0x2f, 0x61, 0x74, 0x6f, 0x6d, 0x2f, 0x63, 0x6f, 0x70, 0x79, 0x5f, 0x74, 0x72
        /*007e*/ 	.byte	0x61, 0x69, 0x74, 0x73, 0x5f, 0x73, 0x6d, 0x31, 0x30, 0x30, 0x2e, 0x68, 0x70, 0x70, 0x00
	.type		$str$25,@object
	.size		$str$25,(__unnamed_1 - $str$25)
$str$25:
        /*008d*/ 	.byte	0x28, 0x28, 0x75, 0x69, 0x6e, 0x74, 0x33, 0x32, 0x5f, 0x74, 0x28, 0x74, 0x68, 0x72, 0x65, 0x61
        /*009d*/ 	.byte	0x64, 0x49, 0x64, 0x78, 0x2e, 0x78, 0x29, 0x20, 0x2f, 0x20, 0x33, 0x32, 0x29, 0x20, 0x25, 0x20
        /*00ad*/ 	.byte	0x34, 0x29, 0x20, 0x3d, 0x3d, 0x20, 0x28, 0x28, 0x28, 0x74, 0x6d, 0x65, 0x6d, 0x5f, 0x61, 0x64
        /*00bd*/ 	.byte	0x64, 0x72, 0x20, 0x3e, 0x3e, 0x20, 0x31, 0x36, 0x29, 0x20, 0x2f, 0x20, 0x33, 0x32, 0x29, 0x20
        /*00cd*/ 	.byte	0x25, 0x20, 0x34, 0x29, 0x00
	.type		__unnamed_1,@object
	.size		__unnamed_1,(__unnamed_2 - __unnamed_1)
__unnamed_1:
        /*00d2*/ 	.byte	0x61, 0x75, 0x74, 0x6f, 0x20, 0x63, 0x75, 0x74, 0x65, 0x3a, 0x3a, 0x61, 0x73, 0x5f, 0x70, 0x6f
        /* <DEDUP_REMOVED lines=24> */
        /*0262*/ 	.byte	0x34, 0x38, 0x3e, 0x3e, 0x3e, 0x3e, 0x5d, 0x00
	.type		__unnamed_2,@object
	.size		__unnamed_2,(.L_2 - __unnamed_2)
__unnamed_2:
        /* <DEDUP_REMOVED lines=40> */
        /*04ea*/ 	.byte	0x3a, 0x3a, 0x43, 0x3c, 0x30, 0x3e, 0x3e, 0x3e, 0x3e, 0x5d, 0x00
.L_2:


//--------------------- .nv.shared._ZN7cutlass13device_kernelINS_4gemm6kernel13GemmUniversalIN4cute5tupleIJiiiiEEENS1_10collective13CollectiveMmaINS1_35MainloopSm100TmaUmmaWarpSpecializedILi35ELi2ELi4ENS5_IJNS4_1CILi2EEENSA_ILi1EEESC_EEEEENS5_IJNSA_ILi128EEENSA_ILi64EEENSA_ILi32EEEEEENS_6half_tENS5_IJlSC_lEEESJ_SK_NS4_8TiledMMAINS4_8MMA_AtomIJNS4_26SM100_MMA_F16BF16_2x1SM_SSISJ_SJ_fLi128ELi64ELNS4_4UMMA5MajorE0ELSP_0ELNSO_7ScaleInE0ELSQ_0EEEEEENS4_6LayoutINS5_IJSC_SC_SC_EEENS5_IJNSA_ILi0EEESV_SV_EEEEENS5_IJNS4_10UnderscoreESY_SY_EEEEENS4_18SM100_TMA_2SM_LOADENS4_14ComposedLayoutINS4_7SwizzleILi2ELi4ELi3EEENS4_18smem_ptr_flag_bitsILi16EEENST_INS5_IJNSA_ILi8EEESH_EEENS5_IJSH_SC_EEEEEEEvNS4_8identityES11_S1B_vS1C_EENS_8epilogue10collective18CollectiveEpilogueINS1E_23Sm100TmaWarpSpecializedILi3ELi2ELi16ELb1ELb0EEEJNS5_IJSG_SG_SH_EEENS5_IJNST_ISG_SC_EENST_INS5_IJNSA_ILi16EEESB_EEENS5_IJSC_SH_EEEEEEEESJ_SK_SJ_SK_NS1E_6fusion15FusionCallbacksIS1I_NS1Q_17LinearCombinationISJ_fSJ_fLNS_15FloatRoundStyleE2EEES1J_S1P_JEEENS4_5SM1004TMEM4LOAD26SM100_TMEM_LOAD_32dp32b16xENS4_13SM90_TMA_LOADENS12_INS13_ILi1ELi4ELi3EEES16_NST_INS5_IJS17_S1L_EEENS5_IJS1L_SC_EEEEEEENS4_39AutoVectorizingCopyWithAssumedAlignmentILi128EEENS4_14SM90_TMA_STOREES25_S27_S27_EEEvvEEEEvNT_6ParamsE --------------------------
	.section	.nv.shared._ZN7cutlass13device_kernelINS_4gemm6kernel13GemmUniversalIN4cute5tupleIJiiiiEEENS1_10collective13CollectiveMmaINS1_35MainloopSm100TmaUmmaWarpSpecializedILi35ELi2ELi4ENS5_IJNS4_1CILi2EEENSA_ILi1EEESC_EEEEENS5_IJNSA_ILi128EEENSA_ILi64EEENSA_ILi32EEEEEENS_6half_tENS5_IJlSC_lEEESJ_SK_NS4_8TiledMMAINS4_8MMA_AtomIJNS4_26SM100_MMA_F16BF16_2x1SM_SSISJ_SJ_fLi128ELi64ELNS4_4UMMA5MajorE0ELSP_0ELNSO_7ScaleInE0ELSQ_0EEEEEENS4_6LayoutINS5_IJSC_SC_SC_EEENS5_IJNSA_ILi0EEESV_SV_EEEEENS5_IJNS4_10UnderscoreESY_SY_EEEEENS4_18SM100_TMA_2SM_LOADENS4_14ComposedLayoutINS4_7SwizzleILi2ELi4ELi3EEENS4_18smem_ptr_flag_bitsILi16EEENST_INS5_IJNSA_ILi8EEESH_EEENS5_IJSH_SC_EEEEEEEvNS4_8identityES11_S1B_vS1C_EENS_8epilogue10collective18CollectiveEpilogueINS1E_23Sm100TmaWarpSpecializedILi3ELi2ELi16ELb1ELb0EEEJNS5_IJSG_SG_SH_EEENS5_IJNST_ISG_SC_EENST_INS5_IJNSA_ILi16EEESB_EEENS5_IJSC_SH_EEEEEEEESJ_SK_SJ_SK_NS1E_6fusion15FusionCallbacksIS1I_NS1Q_17LinearCombinationISJ_fSJ_fLNS_15FloatRoundStyleE2EEES1J_S1P_JEEENS4_5SM1004TMEM4LOAD26SM100_TMEM_LOAD_32dp32b16xENS4_13SM90_TMA_LOADENS12_INS13_ILi1ELi4ELi3EEES16_NST_INS5_IJS17_S1L_EEENS5_IJS1L_SC_EEEEEEENS4_39AutoVectorizingCopyWithAssumedAlignmentILi128EEENS4_14SM90_TMA_STOREES25_S27_S27_EEEvvEEEEvNT_6ParamsE,"aw",@nobits
	.sectionflags	@""
	.align	16
	.zero		1024


//--------------------- .nv.shared.reserved.0     --------------------------
	.section	.nv.shared.reserved.0,"aw",@nobits
	.weak		__nv_reservedSMEM_offset_0_alias
	.size		__nv_reservedSMEM_offset_0_alias, 0, 64
	.other		__nv_reservedSMEM_offset_0_alias,@"STO_CUDA_RESERVED_SHARED STV_DEFAULT"
__nv_reservedSMEM_offset_0_alias:
	.zero		0
.nv.shared.reserved.0:
	.zero		64
	.weak		__nv_reservedSMEM_tcgen05_partition
	.type		__nv_reservedSMEM_tcgen05_partition,@object
	.size		__nv_reservedSMEM_tcgen05_partition,(.L_0 - __nv_reservedSMEM_tcgen05_partition)
__nv_reservedSMEM_tcgen05_partition:
	.zero		32
.L_0:


//--------------------- .nv.global                --------------------------
	.section	.nv.global,"aw",@nobits
.nv.global:
	.type		_ZN39_INTERNAL_a85ad95a_4_k_cu_8f3dcf04_67884cute1_E,@object
	.size		_ZN39_INTERNAL_a85ad95a_4_k_cu_8f3dcf04_67884cute1_E,(_ZN39_INTERNAL_a85ad95a_4_k_cu_8f3dcf04_67884cuda3std3__45__cpo6cbeginE - _ZN39_INTERNAL_a85ad95a_4_k_cu_8f3dcf04_67884cute1_E)
_ZN39_INTERNAL_a85ad95a_4_k_cu_8f3dcf04_67884cute1_E:
	.zero		1
	.type		_ZN39_INTERNAL_a85ad95a_4_k_cu_8f3dcf04_67884cuda3std3__45__cpo6cbeginE,@object
	.size		_ZN39_INTERNAL_a85ad95a_4_k_cu_8f3dcf04_67884cuda3std3__45__cpo6cbeginE,(_ZN39_INTERNAL_a85ad95a_4_k_cu_8f3dcf04_67884cuda3std3__48in_placeE - _ZN39_INTERNAL_a85ad95a_4_k_cu_8f3dcf04_67884cuda3std3__45__cpo6cbeginE)
_ZN39_INTERNAL_a85ad95a_4_k_cu_8f3dcf04_67884cuda3std3__45__cpo6cbeginE:
	.zero		1
	.type		_ZN39_INTERNAL_a85ad95a_4_k_cu_8f3dcf04_67884cuda3std3__48in_placeE,@object
	.size		_ZN39_INTERNAL_a85ad95a_4_k_cu_8f3dcf04_67884cuda3std3__48in_placeE,(_ZN39_INTERNAL_a85ad95a_4_k_cu_8f3dcf04_67884cuda3std6ranges3__45__cpo9iter_moveE - _ZN39_INTERNAL_a85ad95a_4_k_cu_8f3dcf04_67884cuda3std3__48in_placeE)
_ZN39_INTERNAL_a85ad95a_4_k_cu_8f3dcf04_67884cuda3std3__48in_placeE:
	.zero		1
	.type		_ZN39_INTERNAL_a85ad95a_4_k_cu_8f3dcf04_67884cuda3std6ranges3__45__cpo9iter_moveE,@object
	.size		_ZN39_INTERNAL_a85ad95a_4_k_cu_8f3dcf04_67884cuda3std6ranges3__45__cpo9iter_moveE,(_ZN39_INTERNAL_a85ad95a_4_k_cu_8f3dcf04_67884cuda3std3__45__cpo5beginE - _ZN39_INTERNAL_a85ad95a_4_k_cu_8f3dcf04_67884cuda3std6ranges3__45__cpo9iter_moveE)
_ZN39_INTERNAL_a85ad95a_4_k_cu_8f3dcf04_67884cuda3std6ranges3__45__cpo9iter_moveE:
	.zero		1
	.type		_ZN39_INTERNAL_a85ad95a_4_k_cu_8f3dcf04_67884cuda3std3__45__cpo5beginE,@object
	.size		_ZN39_INTERNAL_a85ad95a_4_k_cu_8f3dcf04_67884cuda3std3__45__cpo5beginE,(_ZN39_INTERNAL_a85ad95a_4_k_cu_8f3dcf04_67884cuda3std3__441_GLOBAL__N__a85ad95a_4_k_cu_8f3dcf04_67886ignoreE - _ZN39_INTERNAL_a85ad95a_4_k_cu_8f3dcf04_67884cuda3std3__45__cpo5beginE)
_ZN39_INTERNAL_a85ad95a_4_k_cu_8f3dcf04_67884cuda3std3__45__cpo5beginE:
	.zero		1
	.type		_ZN39_INTERNAL_a85ad95a_4_k_cu_8f3dcf04_67884cuda3std3__441_GLOBAL__N__a85ad95a_4_k_cu_8f3dcf04_67886ignoreE,@object
	.size		_ZN39_INTERNAL_a85ad95a_4_k_cu_8f3dcf04_67884cuda3std3__441_GLOBAL__N__a85ad95a_4_k_cu_8f3dcf04_67886ignoreE,(_ZN39_INTERNAL_a85ad95a_4_k_cu_8f3dcf04_67884cute7productE - _ZN39_INTERNAL_a85ad95a_4_k_cu_8f3dcf04_67884cuda3std3__441_GLOBAL__N__a85ad95a_4_k_cu_8f3dcf04_67886ignoreE)
_ZN39_INTERNAL_a85ad95a_4_k_cu_8f3dcf04_67884cuda3std3__441_GLOBAL__N__a85ad95a_4_k_cu_8f3dcf04_67886ignoreE:
	.zero		1
	.type		_ZN39_INTERNAL_a85ad95a_4_k_cu_8f3dcf04_67884cute7productE,@object
	.size		_ZN39_INTERNAL_a85ad95a_4_k_cu_8f3dcf04_67884cute7productE,(_ZN39_INTERNAL_a85ad95a_4_k_cu_8f3dcf04_67884cuda3std3__45__cpo3endE - _ZN39_INTERNAL_a85ad95a_4_k_cu_8f3dcf04_67884cute7productE)
_ZN39_INTERNAL_a85ad95a_4_k_cu_8f3dcf04_67884cute7productE:
	.zero		1
	.type		_ZN39_INTERNAL_a85ad95a_4_k_cu_8f3dcf04_67884cuda3std3__45__cpo3endE,@object
	.size		_ZN39_INTERNAL_a85ad95a_4_k_cu_8f3dcf04_67884cuda3std3__45__cpo3endE,(_ZN39_INTERNAL_a85ad95a_4_k_cu_8f3dcf04_67884cuda3std3__419piecewise_constructE - _ZN39_INTERNAL_a85ad95a_4_k_cu_8f3dcf04_67884cuda3std3__45__cpo3endE)
_ZN39_INTERNAL_a85ad95a_4_k_cu_8f3dcf04_67884cuda3std3__45__cpo3endE:
	.zero		1
	.type		_ZN39_INTERNAL_a85ad95a_4_k_cu_8f3dcf04_67884cuda3std3__419piecewise_constructE,@object
	.size		_ZN39_INTERNAL_a85ad95a_4_k_cu_8f3dcf04_67884cuda3std3__419piecewise_constructE,(_ZN39_INTERNAL_a85ad95a_4_k_cu_8f3dcf04_67884cuda3std3__45__cpo4cendE - _ZN39_INTERNAL_a85ad95a_4_k_cu_8f3dcf04_67884cuda3std3__419piecewise_constructE)
_ZN39_INTERNAL_a85ad95a_4_k_cu_8f3dcf04_67884cuda3std3__419piecewise_constructE:
	.zero		1
	.type		_ZN39_INTERNAL_a85ad95a_4_k_cu_8f3dcf04_67884cuda3std3__45__cpo4cendE,@object
	.size		_ZN39_INTERNAL_a85ad95a_4_k_cu_8f3dcf04_67884cuda3std3__45__cpo4cendE,(_ZN39_INTERNAL_a85ad95a_4_k_cu_8f3dcf04_67884cuda3std6ranges3__45__cpo4swapE - _ZN39_INTERNAL_a85ad95a_4_k_cu_8f3dcf04_67884cuda3std3__45__cpo4cendE)
_ZN39_INTERNAL_a85ad95a_4_k_cu_8f3dcf04_67884cuda3std3__45__cpo4cendE:
	.zero		1
	.type		_ZN39_INTERNAL_a85ad95a_4_k_cu_8f3dcf04_67884cuda3std6ranges3__45__cpo4swapE,@object
	.size		_ZN39_INTERNAL_a85ad95a_4_k_cu_8f3dcf04_67884cuda3std6ranges3__45__cpo4swapE,(.L_10 - _ZN39_INTERNAL_a85ad95a_4_k_cu_8f3dcf04_67884cuda3std6ranges3__45__cpo4swapE)
_ZN39_INTERNAL_a85ad95a_4_k_cu_8f3dcf04_67884cuda3std6ranges3__45__cpo4swapE:
	.zero		1
.L_10:


//--------------------- .nv.constant0._ZN7cutlass13device_kernelINS_4gemm6kernel13GemmUniversalIN4cute5tupleIJiiiiEEENS1_10collective13CollectiveMmaINS1_35MainloopSm100TmaUmmaWarpSpecializedILi35ELi2ELi4ENS5_IJNS4_1CILi2EEENSA_ILi1EEESC_EEEEENS5_IJNSA_ILi128EEENSA_ILi64EEENSA_ILi32EEEEEENS_6half_tENS5_IJlSC_lEEESJ_SK_NS4_8TiledMMAINS4_8MMA_AtomIJNS4_26SM100_MMA_F16BF16_2x1SM_SSISJ_SJ_fLi128ELi64ELNS4_4UMMA5MajorE0ELSP_0ELNSO_7ScaleInE0ELSQ_0EEEEEENS4_6LayoutINS5_IJSC_SC_SC_EEENS5_IJNSA_ILi0EEESV_SV_EEEEENS5_IJNS4_10UnderscoreESY_SY_EEEEENS4_18SM100_TMA_2SM_LOADENS4_14ComposedLayoutINS4_7SwizzleILi2ELi4ELi3EEENS4_18smem_ptr_flag_bitsILi16EEENST_INS5_IJNSA_ILi8EEESH_EEENS5_IJSH_SC_EEEEEEEvNS4_8identityES11_S1B_vS1C_EENS_8epilogue10collective18CollectiveEpilogueINS1E_23Sm100TmaWarpSpecializedILi3ELi2ELi16ELb1ELb0EEEJNS5_IJSG_SG_SH_EEENS5_IJNST_ISG_SC_EENST_INS5_IJNSA_ILi16EEESB_EEENS5_IJSC_SH_EEEEEEEESJ_SK_SJ_SK_NS1E_6fusion15FusionCallbacksIS1I_NS1Q_17LinearCombinationISJ_fSJ_fLNS_15FloatRoundStyleE2EEES1J_S1P_JEEENS4_5SM1004TMEM4LOAD26SM100_TMEM_LOAD_32dp32b16xENS4_13SM90_TMA_LOADENS12_INS13_ILi1ELi4ELi3EEES16_NST_INS5_IJS17_S1L_EEENS5_IJS1L_SC_EEEEEEENS4_39AutoVectorizingCopyWithAssumedAlignmentILi128EEENS4_14SM90_TMA_STOREES25_S27_S27_EEEvvEEEEvNT_6ParamsE --------------------------
	.section	.nv.constant0._ZN7cutlass13device_kernelINS_4gemm6kernel13GemmUniversalIN4cute5tupleIJiiiiEEENS1_10collective13CollectiveMmaINS1_35MainloopSm100TmaUmmaWarpSpecializedILi35ELi2ELi4ENS5_IJNS4_1CILi2EEENSA_ILi1EEESC_EEEEENS5_IJNSA_ILi128EEENSA_ILi64EEENSA_ILi32EEEEEENS_6half_tENS5_IJlSC_lEEESJ_SK_NS4_8TiledMMAINS4_8MMA_AtomIJNS4_26SM100_MMA_F16BF16_2x1SM_SSISJ_SJ_fLi128ELi64ELNS4_4UMMA5MajorE0ELSP_0ELNSO_7ScaleInE0ELSQ_0EEEEEENS4_6LayoutINS5_IJSC_SC_SC_EEENS5_IJNSA_ILi0EEESV_SV_EEEEENS5_IJNS4_10UnderscoreESY_SY_EEEEENS4_18SM100_TMA_2SM_LOADENS4_14ComposedLayoutINS4_7SwizzleILi2ELi4ELi3EEENS4_18smem_ptr_flag_bitsILi16EEENST_INS5_IJNSA_ILi8EEESH_EEENS5_IJSH_SC_EEEEEEEvNS4_8identityES11_S1B_vS1C_EENS_8epilogue10collective18CollectiveEpilogueINS1E_23Sm100TmaWarpSpecializedILi3ELi2ELi16ELb1ELb0EEEJNS5_IJSG_SG_SH_EEENS5_IJNST_ISG_SC_EENST_INS5_IJNSA_ILi16EEESB_EEENS5_IJSC_SH_EEEEEEEESJ_SK_SJ_SK_NS1E_6fusion15FusionCallbacksIS1I_NS1Q_17LinearCombinationISJ_fSJ_fLNS_15FloatRoundStyleE2EEES1J_S1P_JEEENS4_5SM1004TMEM4LOAD26SM100_TMEM_LOAD_32dp32b16xENS4_13SM90_TMA_LOADENS12_INS13_ILi1ELi4ELi3EEES16_NST_INS5_IJS17_S1L_EEENS5_IJS1L_SC_EEEEEEENS4_39AutoVectorizingCopyWithAssumedAlignmentILi128EEENS4_14SM90_TMA_STOREES25_S27_S27_EEEvvEEEEvNT_6ParamsE,"a",@progbits
	.sectionflags	@""
	.align	4
.nv.constant0._ZN7cutlass13device_kernelINS_4gemm6kernel13GemmUniversalIN4cute5tupleIJiiiiEEENS1_10collective13CollectiveMmaINS1_35MainloopSm100TmaUmmaWarpSpecializedILi35ELi2ELi4ENS5_IJNS4_1CILi2EEENSA_ILi1EEESC_EEEEENS5_IJNSA_ILi128EEENSA_ILi64EEENSA_ILi32EEEEEENS_6half_tENS5_IJlSC_lEEESJ_SK_NS4_8TiledMMAINS4_8MMA_AtomIJNS4_26SM100_MMA_F16BF16_2x1SM_SSISJ_SJ_fLi128ELi64ELNS4_4UMMA5MajorE0ELSP_0ELNSO_7ScaleInE0ELSQ_0EEEEEENS4_6LayoutINS5_IJSC_SC_SC_EEENS5_IJNSA_ILi0EEESV_SV_EEEEENS5_IJNS4_10UnderscoreESY_SY_EEEEENS4_18SM100_TMA_2SM_LOADENS4_14ComposedLayoutINS4_7SwizzleILi2ELi4ELi3EEENS4_18smem_ptr_flag_bitsILi16EEENST_INS5_IJNSA_ILi8EEESH_EEENS5_IJSH_SC_EEEEEEEvNS4_8identityES11_S1B_vS1C_EENS_8epilogue10collective18CollectiveEpilogueINS1E_23Sm100TmaWarpSpecializedILi3ELi2ELi16ELb1ELb0EEEJNS5_IJSG_SG_SH_EEENS5_IJNST_ISG_SC_EENST_INS5_IJNSA_ILi16EEESB_EEENS5_IJSC_SH_EEEEEEEESJ_SK_SJ_SK_NS1E_6fusion15FusionCallbacksIS1I_NS1Q_17LinearCombinationISJ_fSJ_fLNS_15FloatRoundStyleE2EEES1J_S1P_JEEENS4_5SM1004TMEM4LOAD26SM100_TMEM_LOAD_32dp32b16xENS4_13SM90_TMA_LOADENS12_INS13_ILi1ELi4ELi3EEES16_NST_INS5_IJS17_S1L_EEENS5_IJS1L_SC_EEEEEEENS4_39AutoVectorizingCopyWithAssumedAlignmentILi128EEENS4_14SM90_TMA_STOREES25_S27_S27_EEEvvEEEEvNT_6ParamsE:
	.zero		2944


//--------------------- SYMBOLS --------------------------

	.type		.nv.reservedSmem.offset0,@object
	.size		.nv.reservedSmem.offset0,0x4
	.type		.nv.reservedSmem.cap,@object
	.size		.nv.reservedSmem.cap,0x4
	.type		__assertfail,@function
